//
// Generated by NVIDIA NVVM Compiler
//
// Compiler Build ID: CL-36424714
// Cuda compilation tools, release 13.0, V13.0.88
// Based on NVVM 20.0.0
//

.version 9.0
.target sm_100
.address_size 64

	// .globl	_Z15MaxLogitsKernelPKfPfiii
.extern .shared .align 16 .b8 shared_max[];
.extern .shared .align 16 .b8 shared_sum[];

.visible .entry _Z15MaxLogitsKernelPKfPfiii(
	.param .u64 .ptr .align 1 _Z15MaxLogitsKernelPKfPfiii_param_0,
	.param .u64 .ptr .align 1 _Z15MaxLogitsKernelPKfPfiii_param_1,
	.param .u32 _Z15MaxLogitsKernelPKfPfiii_param_2,
	.param .u32 _Z15MaxLogitsKernelPKfPfiii_param_3,
	.param .u32 _Z15MaxLogitsKernelPKfPfiii_param_4
)
{
	.reg .pred 	%p<12>;
	.reg .b32 	%r<63>;
	.reg .b32 	%f<28>;
	.reg .b64 	%rd<28>;

	ld.param.u64 	%rd4, [_Z15MaxLogitsKernelPKfPfiii_param_0];
	ld.param.u64 	%rd3, [_Z15MaxLogitsKernelPKfPfiii_param_1];
	ld.param.u32 	%r32, [_Z15MaxLogitsKernelPKfPfiii_param_2];
	ld.param.u32 	%r30, [_Z15MaxLogitsKernelPKfPfiii_param_3];
	ld.param.u32 	%r31, [_Z15MaxLogitsKernelPKfPfiii_param_4];
	cvta.to.global.u64 	%rd1, %rd4;
	mov.u32 	%r1, %ctaid.x;
	mov.u32 	%r2, %ctaid.y;
	mov.u32 	%r3, %tid.x;
	setp.ge.s32 	%p1, %r1, %r32;
	@%p1 bra 	$L__BB0_15;
	shl.b32 	%r33, %r2, 16;
	add.s32 	%r34, %r33, 65536;
	min.s32 	%r4, %r34, %r30;
	mul.lo.s32 	%r35, %r30, %r1;
	cvt.s64.s32 	%rd2, %r35;
	shl.b32 	%r36, %r3, 2;
	mov.u32 	%r37, shared_max;
	add.s32 	%r5, %r37, %r36;
	mov.b32 	%r38, -8388608;
	st.shared.u32 	[%r5], %r38;
	or.b32  	%r57, %r33, %r3;
	setp.le.s32 	%p2, %r30, %r57;
	@%p2 bra 	$L__BB0_9;
	mov.u32 	%r7, %ntid.x;
	add.s32 	%r39, %r57, %r7;
	max.s32 	%r40, %r4, %r39;
	setp.lt.s32 	%p3, %r39, %r4;
	selp.u32 	%r41, 1, 0, %p3;
	add.s32 	%r42, %r39, %r41;
	sub.s32 	%r43, %r40, %r42;
	div.u32 	%r44, %r43, %r7;
	add.s32 	%r8, %r44, %r41;
	and.b32  	%r45, %r8, 3;
	setp.eq.s32 	%p4, %r45, 3;
	mov.f32 	%f27, 0fFF800000;
	@%p4 bra 	$L__BB0_5;
	add.s32 	%r46, %r8, 1;
	and.b32  	%r47, %r46, 3;
	neg.s32 	%r55, %r47;
	mov.f32 	%f27, 0fFF800000;
$L__BB0_4:
	.pragma "nounroll";
	cvt.s64.s32 	%rd5, %r57;
	add.s64 	%rd6, %rd5, %rd2;
	shl.b64 	%rd7, %rd6, 2;
	add.s64 	%rd8, %rd1, %rd7;
	ld.global.nc.f32 	%f11, [%rd8];
	max.f32 	%f27, %f27, %f11;
	add.s32 	%r57, %r57, %r7;
	add.s32 	%r55, %r55, 1;
	setp.ne.s32 	%p5, %r55, 0;
	@%p5 bra 	$L__BB0_4;
$L__BB0_5:
	setp.lt.u32 	%p6, %r8, 3;
	@%p6 bra 	$L__BB0_8;
	shl.b32 	%r48, %r7, 1;
	add.s32 	%r60, %r57, %r48;
	shl.b32 	%r16, %r7, 2;
	mad.lo.s32 	%r59, %r7, 3, %r57;
	add.s32 	%r58, %r7, %r57;
$L__BB0_7:
	cvt.s64.s32 	%rd9, %r57;
	add.s64 	%rd10, %rd9, %rd2;
	shl.b64 	%rd11, %rd10, 2;
	add.s64 	%rd12, %rd1, %rd11;
	ld.global.nc.f32 	%f12, [%rd12];
	max.f32 	%f13, %f27, %f12;
	add.s32 	%r49, %r57, %r7;
	cvt.s64.s32 	%rd13, %r58;
	add.s64 	%rd14, %rd13, %rd2;
	shl.b64 	%rd15, %rd14, 2;
	add.s64 	%rd16, %rd1, %rd15;
	ld.global.nc.f32 	%f14, [%rd16];
	max.f32 	%f15, %f13, %f14;
	add.s32 	%r50, %r49, %r7;
	cvt.s64.s32 	%rd17, %r60;
	add.s64 	%rd18, %rd17, %rd2;
	shl.b64 	%rd19, %rd18, 2;
	add.s64 	%rd20, %rd1, %rd19;
	ld.global.nc.f32 	%f16, [%rd20];
	max.f32 	%f17, %f15, %f16;
	add.s32 	%r51, %r50, %r7;
	cvt.s64.s32 	%rd21, %r59;
	add.s64 	%rd22, %rd21, %rd2;
	shl.b64 	%rd23, %rd22, 2;
	add.s64 	%rd24, %rd1, %rd23;
	ld.global.nc.f32 	%f18, [%rd24];
	max.f32 	%f27, %f17, %f18;
	add.s32 	%r57, %r51, %r7;
	add.s32 	%r60, %r60, %r16;
	add.s32 	%r59, %r59, %r16;
	add.s32 	%r58, %r58, %r16;
	setp.lt.s32 	%p7, %r57, %r4;
	@%p7 bra 	$L__BB0_7;
$L__BB0_8:
	st.shared.f32 	[%r5], %f27;
$L__BB0_9:
	bar.sync 	0;
	mov.u32 	%r62, %ntid.x;
	setp.lt.u32 	%p8, %r62, 2;
	@%p8 bra 	$L__BB0_13;
$L__BB0_10:
	shr.u32 	%r29, %r62, 1;
	setp.ge.u32 	%p9, %r3, %r29;
	@%p9 bra 	$L__BB0_12;
	ld.shared.f32 	%f19, [%r5];
	shl.b32 	%r52, %r29, 2;
	add.s32 	%r53, %r5, %r52;
	ld.shared.f32 	%f20, [%r53];
	max.f32 	%f21, %f19, %f20;
	st.shared.f32 	[%r5], %f21;
$L__BB0_12:
	bar.sync 	0;
	setp.gt.u32 	%p10, %r62, 3;
	mov.u32 	%r62, %r29;
	@%p10 bra 	$L__BB0_10;
$L__BB0_13:
	setp.ne.s32 	%p11, %r3, 0;
	@%p11 bra 	$L__BB0_15;
	ld.shared.f32 	%f22, [shared_max];
	mad.lo.s32 	%r54, %r31, %r1, %r2;
	cvta.to.global.u64 	%rd25, %rd3;
	mul.wide.s32 	%rd26, %r54, 4;
	add.s64 	%rd27, %rd25, %rd26;
	st.global.f32 	[%rd27], %f22;
$L__BB0_15:
	ret;

}
	// .globl	_Z12SumExpKernelPKfS0_PfS1_iii
.visible .entry _Z12SumExpKernelPKfS0_PfS1_iii(
	.param .u64 .ptr .align 1 _Z12SumExpKernelPKfS0_PfS1_iii_param_0,
	.param .u64 .ptr .align 1 _Z12SumExpKernelPKfS0_PfS1_iii_param_1,
	.param .u64 .ptr .align 1 _Z12SumExpKernelPKfS0_PfS1_iii_param_2,
	.param .u64 .ptr .align 1 _Z12SumExpKernelPKfS0_PfS1_iii_param_3,
	.param .u32 _Z12SumExpKernelPKfS0_PfS1_iii_param_4,
	.param .u32 _Z12SumExpKernelPKfS0_PfS1_iii_param_5,
	.param .u32 _Z12SumExpKernelPKfS0_PfS1_iii_param_6
)
{
	.reg .pred 	%p<12>;
	.reg .b32 	%r<72>;
	.reg .b32 	%f<84>;
	.reg .b64 	%rd<32>;

	ld.param.u64 	%rd5, [_Z12SumExpKernelPKfS0_PfS1_iii_param_0];
	ld.param.u64 	%rd3, [_Z12SumExpKernelPKfS0_PfS1_iii_param_1];
	ld.param.u64 	%rd4, [_Z12SumExpKernelPKfS0_PfS1_iii_param_2];
	ld.param.u32 	%r32, [_Z12SumExpKernelPKfS0_PfS1_iii_param_4];
	ld.param.u32 	%r30, [_Z12SumExpKernelPKfS0_PfS1_iii_param_5];
	ld.param.u32 	%r31, [_Z12SumExpKernelPKfS0_PfS1_iii_param_6];
	cvta.to.global.u64 	%rd1, %rd5;
	mov.u32 	%r1, %ctaid.x;
	mov.u32 	%r2, %ctaid.y;
	mov.u32 	%r3, %tid.x;
	setp.ge.s32 	%p1, %r1, %r32;
	@%p1 bra 	$L__BB1_14;
	cvta.to.global.u64 	%rd6, %rd3;
	shl.b32 	%r33, %r2, 16;
	add.s32 	%r34, %r33, 65536;
	min.s32 	%r4, %r34, %r30;
	mul.lo.s32 	%r35, %r30, %r1;
	cvt.s64.s32 	%rd2, %r35;
	mul.wide.u32 	%rd7, %r1, 4;
	add.s64 	%rd8, %rd6, %rd7;
	ld.global.nc.f32 	%f1, [%rd8];
	or.b32  	%r66, %r33, %r3;
	setp.le.s32 	%p2, %r30, %r66;
	mov.f32 	%f83, 0f00000000;
	@%p2 bra 	$L__BB1_8;
	mov.u32 	%r6, %ntid.x;
	add.s32 	%r36, %r66, %r6;
	max.s32 	%r37, %r4, %r36;
	setp.lt.s32 	%p3, %r36, %r4;
	selp.u32 	%r38, 1, 0, %p3;
	add.s32 	%r39, %r36, %r38;
	sub.s32 	%r40, %r37, %r39;
	div.u32 	%r41, %r40, %r6;
	add.s32 	%r7, %r41, %r38;
	and.b32  	%r42, %r7, 3;
	setp.eq.s32 	%p4, %r42, 3;
	mov.f32 	%f83, 0f00000000;
	@%p4 bra 	$L__BB1_5;
	add.s32 	%r43, %r7, 1;
	and.b32  	%r44, %r43, 3;
	neg.s32 	%r64, %r44;
	mov.f32 	%f83, 0f00000000;
$L__BB1_4:
	.pragma "nounroll";
	cvt.s64.s32 	%rd9, %r66;
	add.s64 	%rd10, %rd9, %rd2;
	shl.b64 	%rd11, %rd10, 2;
	add.s64 	%rd12, %rd1, %rd11;
	ld.global.nc.f32 	%f13, [%rd12];
	sub.f32 	%f14, %f13, %f1;
	fma.rn.f32 	%f15, %f14, 0f3BBB989D, 0f3F000000;
	cvt.sat.f32.f32 	%f16, %f15;
	mov.f32 	%f17, 0f4B400001;
	mov.f32 	%f18, 0f437C0000;
	fma.rm.f32 	%f19, %f16, %f18, %f17;
	add.f32 	%f20, %f19, 0fCB40007F;
	neg.f32 	%f21, %f20;
	fma.rn.f32 	%f22, %f14, 0f3FB8AA3B, %f21;
	fma.rn.f32 	%f23, %f14, 0f32A57060, %f22;
	mov.b32 	%r45, %f19;
	shl.b32 	%r46, %r45, 23;
	mov.b32 	%f24, %r46;
	ex2.approx.ftz.f32 	%f25, %f23;
	fma.rn.f32 	%f83, %f25, %f24, %f83;
	add.s32 	%r66, %r66, %r6;
	add.s32 	%r64, %r64, 1;
	setp.ne.s32 	%p5, %r64, 0;
	@%p5 bra 	$L__BB1_4;
$L__BB1_5:
	setp.lt.u32 	%p6, %r7, 3;
	@%p6 bra 	$L__BB1_8;
	shl.b32 	%r47, %r6, 1;
	add.s32 	%r69, %r66, %r47;
	shl.b32 	%r15, %r6, 2;
	mad.lo.s32 	%r68, %r6, 3, %r66;
	add.s32 	%r67, %r6, %r66;
$L__BB1_7:
	cvt.s64.s32 	%rd13, %r66;
	add.s64 	%rd14, %rd13, %rd2;
	shl.b64 	%rd15, %rd14, 2;
	add.s64 	%rd16, %rd1, %rd15;
	ld.global.nc.f32 	%f26, [%rd16];
	sub.f32 	%f27, %f26, %f1;
	fma.rn.f32 	%f28, %f27, 0f3BBB989D, 0f3F000000;
	cvt.sat.f32.f32 	%f29, %f28;
	mov.f32 	%f30, 0f4B400001;
	mov.f32 	%f31, 0f437C0000;
	fma.rm.f32 	%f32, %f29, %f31, %f30;
	add.f32 	%f33, %f32, 0fCB40007F;
	neg.f32 	%f34, %f33;
	fma.rn.f32 	%f35, %f27, 0f3FB8AA3B, %f34;
	fma.rn.f32 	%f36, %f27, 0f32A57060, %f35;
	mov.b32 	%r48, %f32;
	shl.b32 	%r49, %r48, 23;
	mov.b32 	%f37, %r49;
	ex2.approx.ftz.f32 	%f38, %f36;
	fma.rn.f32 	%f39, %f38, %f37, %f83;
	add.s32 	%r50, %r66, %r6;
	cvt.s64.s32 	%rd17, %r67;
	add.s64 	%rd18, %rd17, %rd2;
	shl.b64 	%rd19, %rd18, 2;
	add.s64 	%rd20, %rd1, %rd19;
	ld.global.nc.f32 	%f40, [%rd20];
	sub.f32 	%f41, %f40, %f1;
	fma.rn.f32 	%f42, %f41, 0f3BBB989D, 0f3F000000;
	cvt.sat.f32.f32 	%f43, %f42;
	fma.rm.f32 	%f44, %f43, %f31, %f30;
	add.f32 	%f45, %f44, 0fCB40007F;
	neg.f32 	%f46, %f45;
	fma.rn.f32 	%f47, %f41, 0f3FB8AA3B, %f46;
	fma.rn.f32 	%f48, %f41, 0f32A57060, %f47;
	mov.b32 	%r51, %f44;
	shl.b32 	%r52, %r51, 23;
	mov.b32 	%f49, %r52;
	ex2.approx.ftz.f32 	%f50, %f48;
	fma.rn.f32 	%f51, %f50, %f49, %f39;
	add.s32 	%r53, %r50, %r6;
	cvt.s64.s32 	%rd21, %r69;
	add.s64 	%rd22, %rd21, %rd2;
	shl.b64 	%rd23, %rd22, 2;
	add.s64 	%rd24, %rd1, %rd23;
	ld.global.nc.f32 	%f52, [%rd24];
	sub.f32 	%f53, %f52, %f1;
	fma.rn.f32 	%f54, %f53, 0f3BBB989D, 0f3F000000;
	cvt.sat.f32.f32 	%f55, %f54;
	fma.rm.f32 	%f56, %f55, %f31, %f30;
	add.f32 	%f57, %f56, 0fCB40007F;
	neg.f32 	%f58, %f57;
	fma.rn.f32 	%f59, %f53, 0f3FB8AA3B, %f58;
	fma.rn.f32 	%f60, %f53, 0f32A57060, %f59;
	mov.b32 	%r54, %f56;
	shl.b32 	%r55, %r54, 23;
	mov.b32 	%f61, %r55;
	ex2.approx.ftz.f32 	%f62, %f60;
	fma.rn.f32 	%f63, %f62, %f61, %f51;
	add.s32 	%r56, %r53, %r6;
	cvt.s64.s32 	%rd25, %r68;
	add.s64 	%rd26, %rd25, %rd2;
	shl.b64 	%rd27, %rd26, 2;
	add.s64 	%rd28, %rd1, %rd27;
	ld.global.nc.f32 	%f64, [%rd28];
	sub.f32 	%f65, %f64, %f1;
	fma.rn.f32 	%f66, %f65, 0f3BBB989D, 0f3F000000;
	cvt.sat.f32.f32 	%f67, %f66;
	fma.rm.f32 	%f68, %f67, %f31, %f30;
	add.f32 	%f69, %f68, 0fCB40007F;
	neg.f32 	%f70, %f69;
	fma.rn.f32 	%f71, %f65, 0f3FB8AA3B, %f70;
	fma.rn.f32 	%f72, %f65, 0f32A57060, %f71;
	mov.b32 	%r57, %f68;
	shl.b32 	%r58, %r57, 23;
	mov.b32 	%f73, %r58;
	ex2.approx.ftz.f32 	%f74, %f72;
	fma.rn.f32 	%f83, %f74, %f73, %f63;
	add.s32 	%r66, %r56, %r6;
	add.s32 	%r69, %r69, %r15;
	add.s32 	%r68, %r68, %r15;
	add.s32 	%r67, %r67, %r15;
	setp.lt.s32 	%p7, %r66, %r4;
	@%p7 bra 	$L__BB1_7;
$L__BB1_8:
	shl.b32 	%r59, %r3, 2;
	mov.u32 	%r60, shared_sum;
	add.s32 	%r26, %r60, %r59;
	st.shared.f32 	[%r26], %f83;
	bar.sync 	0;
	mov.u32 	%r71, %ntid.x;
	setp.lt.u32 	%p8, %r71, 2;
	@%p8 bra 	$L__BB1_12;
$L__BB1_9:
	shr.u32 	%r29, %r71, 1;
	setp.ge.u32 	%p9, %r3, %r29;
	@%p9 bra 	$L__BB1_11;
	shl.b32 	%r61, %r29, 2;
	add.s32 	%r62, %r26, %r61;
	ld.shared.f32 	%f75, [%r62];
	ld.shared.f32 	%f76, [%r26];
	add.f32 	%f77, %f75, %f76;
	st.shared.f32 	[%r26], %f77;
$L__BB1_11:
	bar.sync 	0;
	setp.gt.u32 	%p10, %r71, 3;
	mov.u32 	%r71, %r29;
	@%p10 bra 	$L__BB1_9;
$L__BB1_12:
	setp.ne.s32 	%p11, %r3, 0;
	@%p11 bra 	$L__BB1_14;
	ld.shared.f32 	%f78, [shared_sum];
	mad.lo.s32 	%r63, %r31, %r1, %r2;
	cvta.to.global.u64 	%rd29, %rd4;
	mul.wide.s32 	%rd30, %r63, 4;
	add.s64 	%rd31, %rd29, %rd30;
	st.global.f32 	[%rd31], %f78;
$L__BB1_14:
	ret;

}
	// .globl	_Z22CrossEntropyLossKernelPKfPKiS0_S0_Pfiii
.visible .entry _Z22CrossEntropyLossKernelPKfPKiS0_S0_Pfiii(
	.param .u64 .ptr .align 1 _Z22CrossEntropyLossKernelPKfPKiS0_S0_Pfiii_param_0,
	.param .u64 .ptr .align 1 _Z22CrossEntropyLossKernelPKfPKiS0_S0_Pfiii_param_1,
	.param .u64 .ptr .align 1 _Z22CrossEntropyLossKernelPKfPKiS0_S0_Pfiii_param_2,
	.param .u64 .ptr .align 1 _Z22CrossEntropyLossKernelPKfPKiS0_S0_Pfiii_param_3,
	.param .u64 .ptr .align 1 _Z22CrossEntropyLossKernelPKfPKiS0_S0_Pfiii_param_4,
	.param .u32 _Z22CrossEntropyLossKernelPKfPKiS0_S0_Pfiii_param_5,
	.param .u32 _Z22CrossEntropyLossKernelPKfPKiS0_S0_Pfiii_param_6,
	.param .u32 _Z22CrossEntropyLossKernelPKfPKiS0_S0_Pfiii_param_7
)
{
	.reg .pred 	%p<19>;
	.reg .b32 	%r<38>;
	.reg .b32 	%f<108>;
	.reg .b64 	%rd<46>;

	ld.param.u64 	%rd9, [_Z22CrossEntropyLossKernelPKfPKiS0_S0_Pfiii_param_0];
	ld.param.u64 	%rd10, [_Z22CrossEntropyLossKernelPKfPKiS0_S0_Pfiii_param_1];
	ld.param.u64 	%rd11, [_Z22CrossEntropyLossKernelPKfPKiS0_S0_Pfiii_param_2];
	ld.param.u64 	%rd12, [_Z22CrossEntropyLossKernelPKfPKiS0_S0_Pfiii_param_3];
	ld.param.u64 	%rd13, [_Z22CrossEntropyLossKernelPKfPKiS0_S0_Pfiii_param_4];
	ld.param.u32 	%r21, [_Z22CrossEntropyLossKernelPKfPKiS0_S0_Pfiii_param_5];
	ld.param.u32 	%r19, [_Z22CrossEntropyLossKernelPKfPKiS0_S0_Pfiii_param_6];
	ld.param.u32 	%r20, [_Z22CrossEntropyLossKernelPKfPKiS0_S0_Pfiii_param_7];
	cvta.to.global.u64 	%rd1, %rd12;
	cvta.to.global.u64 	%rd2, %rd13;
	mov.u32 	%r1, %ctaid.x;
	mov.u32 	%r22, %tid.x;
	setp.ne.s32 	%p1, %r22, 0;
	setp.ge.s32 	%p2, %r1, %r21;
	or.pred  	%p3, %p1, %p2;
	@%p3 bra 	$L__BB2_17;
	cvta.to.global.u64 	%rd14, %rd11;
	mul.wide.u32 	%rd15, %r1, 4;
	add.s64 	%rd16, %rd14, %rd15;
	ld.global.nc.f32 	%f1, [%rd16];
	setp.lt.s32 	%p4, %r20, 1;
	mov.f32 	%f107, 0f00000000;
	@%p4 bra 	$L__BB2_14;
	mul.lo.s32 	%r2, %r20, %r1;
	and.b32  	%r3, %r20, 15;
	setp.lt.u32 	%p5, %r20, 16;
	mov.f32 	%f107, 0f00000000;
	mov.b32 	%r35, 0;
	@%p5 bra 	$L__BB2_5;
	and.b32  	%r35, %r20, 2147483632;
	neg.s32 	%r33, %r35;
	mul.wide.u32 	%rd17, %r2, 4;
	add.s64 	%rd18, %rd17, %rd1;
	add.s64 	%rd44, %rd18, 32;
	mov.f32 	%f107, 0f00000000;
$L__BB2_4:
	.pragma "nounroll";
	ld.global.nc.f32 	%f20, [%rd44+-32];
	add.f32 	%f21, %f107, %f20;
	ld.global.nc.f32 	%f22, [%rd44+-28];
	add.f32 	%f23, %f21, %f22;
	ld.global.nc.f32 	%f24, [%rd44+-24];
	add.f32 	%f25, %f23, %f24;
	ld.global.nc.f32 	%f26, [%rd44+-20];
	add.f32 	%f27, %f25, %f26;
	ld.global.nc.f32 	%f28, [%rd44+-16];
	add.f32 	%f29, %f27, %f28;
	ld.global.nc.f32 	%f30, [%rd44+-12];
	add.f32 	%f31, %f29, %f30;
	ld.global.nc.f32 	%f32, [%rd44+-8];
	add.f32 	%f33, %f31, %f32;
	ld.global.nc.f32 	%f34, [%rd44+-4];
	add.f32 	%f35, %f33, %f34;
	ld.global.nc.f32 	%f36, [%rd44];
	add.f32 	%f37, %f35, %f36;
	ld.global.nc.f32 	%f38, [%rd44+4];
	add.f32 	%f39, %f37, %f38;
	ld.global.nc.f32 	%f40, [%rd44+8];
	add.f32 	%f41, %f39, %f40;
	ld.global.nc.f32 	%f42, [%rd44+12];
	add.f32 	%f43, %f41, %f42;
	ld.global.nc.f32 	%f44, [%rd44+16];
	add.f32 	%f45, %f43, %f44;
	ld.global.nc.f32 	%f46, [%rd44+20];
	add.f32 	%f47, %f45, %f46;
	ld.global.nc.f32 	%f48, [%rd44+24];
	add.f32 	%f49, %f47, %f48;
	ld.global.nc.f32 	%f50, [%rd44+28];
	add.f32 	%f107, %f49, %f50;
	add.s32 	%r33, %r33, 16;
	add.s64 	%rd44, %rd44, 64;
	setp.ne.s32 	%p6, %r33, 0;
	@%p6 bra 	$L__BB2_4;
$L__BB2_5:
	setp.eq.s32 	%p7, %r3, 0;
	@%p7 bra 	$L__BB2_14;
	and.b32  	%r9, %r20, 7;
	setp.lt.u32 	%p8, %r3, 8;
	@%p8 bra 	$L__BB2_8;
	add.s32 	%r24, %r35, %r2;
	mul.wide.u32 	%rd19, %r24, 4;
	add.s64 	%rd20, %rd1, %rd19;
	ld.global.nc.f32 	%f52, [%rd20];
	add.f32 	%f53, %f107, %f52;
	cvt.u64.u32 	%rd21, %r2;
	cvt.u64.u32 	%rd22, %r35;
	add.s64 	%rd23, %rd22, %rd21;
	shl.b64 	%rd24, %rd23, 2;
	add.s64 	%rd25, %rd1, %rd24;
	ld.global.nc.f32 	%f54, [%rd25+4];
	add.f32 	%f55, %f53, %f54;
	ld.global.nc.f32 	%f56, [%rd25+8];
	add.f32 	%f57, %f55, %f56;
	ld.global.nc.f32 	%f58, [%rd25+12];
	add.f32 	%f59, %f57, %f58;
	ld.global.nc.f32 	%f60, [%rd25+16];
	add.f32 	%f61, %f59, %f60;
	ld.global.nc.f32 	%f62, [%rd25+20];
	add.f32 	%f63, %f61, %f62;
	ld.global.nc.f32 	%f64, [%rd25+24];
	add.f32 	%f65, %f63, %f64;
	ld.global.nc.f32 	%f66, [%rd25+28];
	add.f32 	%f107, %f65, %f66;
	add.s32 	%r35, %r35, 8;
$L__BB2_8:
	setp.eq.s32 	%p9, %r9, 0;
	@%p9 bra 	$L__BB2_14;
	and.b32  	%r12, %r20, 3;
	setp.lt.u32 	%p10, %r9, 4;
	@%p10 bra 	$L__BB2_11;
	add.s32 	%r25, %r35, %r2;
	mul.wide.u32 	%rd26, %r25, 4;
	add.s64 	%rd27, %rd1, %rd26;
	ld.global.nc.f32 	%f68, [%rd27];
	add.f32 	%f69, %f107, %f68;
	cvt.u64.u32 	%rd28, %r2;
	cvt.u64.u32 	%rd29, %r35;
	add.s64 	%rd30, %rd29, %rd28;
	shl.b64 	%rd31, %rd30, 2;
	add.s64 	%rd32, %rd1, %rd31;
	ld.global.nc.f32 	%f70, [%rd32+4];
	add.f32 	%f71, %f69, %f70;
	ld.global.nc.f32 	%f72, [%rd32+8];
	add.f32 	%f73, %f71, %f72;
	ld.global.nc.f32 	%f74, [%rd32+12];
	add.f32 	%f107, %f73, %f74;
	add.s32 	%r35, %r35, 4;
$L__BB2_11:
	setp.eq.s32 	%p11, %r12, 0;
	@%p11 bra 	$L__BB2_14;
	add.s32 	%r26, %r35, %r2;
	mul.wide.u32 	%rd33, %r26, 4;
	add.s64 	%rd45, %rd1, %rd33;
	neg.s32 	%r37, %r12;
$L__BB2_13:
	.pragma "nounroll";
	ld.global.nc.f32 	%f75, [%rd45];
	add.f32 	%f107, %f107, %f75;
	add.s64 	%rd45, %rd45, 4;
	add.s32 	%r37, %r37, 1;
	setp.ne.s32 	%p12, %r37, 0;
	@%p12 bra 	$L__BB2_13;
$L__BB2_14:
	setp.lt.f32 	%p13, %f107, 0f00800000;
	mul.f32 	%f76, %f107, 0f4B000000;
	selp.f32 	%f77, %f76, %f107, %p13;
	selp.f32 	%f78, 0fC1B80000, 0f00000000, %p13;
	mov.b32 	%r27, %f77;
	add.s32 	%r28, %r27, -1059760811;
	and.b32  	%r29, %r28, -8388608;
	sub.s32 	%r30, %r27, %r29;
	mov.b32 	%f79, %r30;
	cvt.rn.f32.s32 	%f80, %r29;
	fma.rn.f32 	%f81, %f80, 0f34000000, %f78;
	add.f32 	%f82, %f79, 0fBF800000;
	fma.rn.f32 	%f83, %f82, 0fBE055027, 0f3E1039F6;
	fma.rn.f32 	%f84, %f83, %f82, 0fBDF8CDCC;
	fma.rn.f32 	%f85, %f84, %f82, 0f3E0F2955;
	fma.rn.f32 	%f86, %f85, %f82, 0fBE2AD8B9;
	fma.rn.f32 	%f87, %f86, %f82, 0f3E4CED0B;
	fma.rn.f32 	%f88, %f87, %f82, 0fBE7FFF22;
	fma.rn.f32 	%f89, %f88, %f82, 0f3EAAAA78;
	fma.rn.f32 	%f90, %f89, %f82, 0fBF000000;
	mul.f32 	%f91, %f82, %f90;
	fma.rn.f32 	%f92, %f91, %f82, %f82;
	fma.rn.f32 	%f93, %f81, 0f3F317218, %f92;
	setp.gt.u32 	%p14, %r27, 2139095039;
	fma.rn.f32 	%f94, %f77, 0f7F800000, 0f7F800000;
	selp.f32 	%f95, %f94, %f93, %p14;
	setp.eq.f32 	%p15, %f77, 0f00000000;
	selp.f32 	%f96, 0fFF800000, %f95, %p15;
	add.f32 	%f15, %f1, %f96;
	cvta.to.global.u64 	%rd34, %rd10;
	add.s64 	%rd36, %rd34, %rd15;
	ld.global.nc.u32 	%r18, [%rd36];
	setp.lt.s32 	%p16, %r18, 0;
	setp.ge.s32 	%p17, %r18, %r19;
	or.pred  	%p18, %p16, %p17;
	@%p18 bra 	$L__BB2_16;
	mad.lo.s32 	%r32, %r19, %r1, %r18;
	cvta.to.global.u64 	%rd39, %rd9;
	mul.wide.s32 	%rd40, %r32, 4;
	add.s64 	%rd41, %rd39, %rd40;
	ld.global.nc.f32 	%f97, [%rd41];
	sub.f32 	%f98, %f15, %f97;
	add.s64 	%rd43, %rd2, %rd15;
	st.global.f32 	[%rd43], %f98;
	bra.uni 	$L__BB2_17;
$L__BB2_16:
	add.s64 	%rd38, %rd2, %rd15;
	mov.b32 	%r31, 0;
	st.global.u32 	[%rd38], %r31;
$L__BB2_17:
	ret;

}


// ===== COMPILED SASS (sm_100) =====

	.target	sm_100

	.elftype	@"ET_EXEC"


//--------------------- .note.nv.tkinfo           --------------------------
	.section	.note.nv.tkinfo,"",@"SHT_NOTE"
	.sectionflags	@"SHF_NOTE_NV_TKINFO"
	.tkinfo
        /*0018*/ 	.word	0x00000002
        /*0030*/ 	.string	""
        /*0030*/ 	.string	"ptxas"
        /*0030*/ 	.string	"Cuda compilation tools, release 13.0, V13.0.88"
        /*0030*/ 	.string	"Build cuda_13.0.r13.0/compiler.36424714_0"
        /*0030*/ 	.string	"-arch sm_100 -m 64 "



//--------------------- .note.nv.cuinfo           --------------------------
	.section	.note.nv.cuinfo,"",@"SHT_NOTE"
	.sectionflags	@"SHF_NOTE_NV_CUINFO"
        /*0018*/ 	.short	0x0002
        /*001a*/ 	.short	0x0064
        /*001c*/ 	.short	0x0082
	.zero		2


//--------------------- .nv.info                  --------------------------
	.section	.nv.info,"",@"SHT_CUDA_INFO"
	.align	4


	//----- nvinfo : EIATTR_REGCOUNT
	.align		4
        /*0000*/ 	.byte	0x04, 0x2f
        /*0002*/ 	.short	(.L_1 - .L_0)
	.align		4
.L_0:
        /*0004*/ 	.word	index@(_Z15MaxLogitsKernelPKfPfiii)
        /*0008*/ 	.word	0x0000001d


	//----- nvinfo : EIATTR_FRAME_SIZE
	.align		4
.L_1:
        /*000c*/ 	.byte	0x04, 0x11
        /*000e*/ 	.short	(.L_3 - .L_2)
	.align		4
.L_2:
        /*0010*/ 	.word	index@(_Z15MaxLogitsKernelPKfPfiii)
        /*0014*/ 	.word	0x00000000


	//----- nvinfo : EIATTR_REGCOUNT
	.align		4
.L_3:
        /*0018*/ 	.byte	0x04, 0x2f
        /*001a*/ 	.short	(.L_5 - .L_4)
	.align		4
.L_4:
        /*001c*/ 	.word	index@(_Z12SumExpKernelPKfS0_PfS1_iii)
        /*0020*/ 	.word	0x0000001d


	//----- nvinfo : EIATTR_FRAME_SIZE
	.align		4
.L_5:
        /*0024*/ 	.byte	0x04, 0x11
        /*0026*/ 	.short	(.L_7 - .L_6)
	.align		4
.L_6:
        /*0028*/ 	.word	index@(_Z12SumExpKernelPKfS0_PfS1_iii)
        /*002c*/ 	.word	0x00000000


	//----- nvinfo : EIATTR_REGCOUNT
	.align		4
.L_7:
        /*0030*/ 	.byte	0x04, 0x2f
        /*0032*/ 	.short	(.L_9 - .L_8)
	.align		4
.L_8:
        /*0034*/ 	.word	index@(_Z22CrossEntropyLossKernelPKfPKiS0_S0_Pfiii)
        /*0038*/ 	.word	0x0000001f


	//----- nvinfo : EIATTR_FRAME_SIZE
	.align		4
.L_9:
        /*003c*/ 	.byte	0x04, 0x11
        /*003e*/ 	.short	(.L_11 - .L_10)
	.align		4
.L_10:
        /*0040*/ 	.word	index@(_Z22CrossEntropyLossKernelPKfPKiS0_S0_Pfiii)
        /*0044*/ 	.word	0x00000000


	//----- nvinfo : EIATTR_MIN_STACK_SIZE
	.align		4
.L_11:
        /*0048*/ 	.byte	0x04, 0x12
        /*004a*/ 	.short	(.L_13 - .L_12)
	.align		4
.L_12:
        /*004c*/ 	.word	index@(_Z22CrossEntropyLossKernelPKfPKiS0_S0_Pfiii)
        /*0050*/ 	.word	0x00000000


	//----- nvinfo : EIATTR_MIN_STACK_SIZE
	.align		4
.L_13:
        /*0054*/ 	.byte	0x04, 0x12
        /*0056*/ 	.short	(.L_15 - .L_14)
	.align		4
.L_14:
        /*0058*/ 	.word	index@(_Z12SumExpKernelPKfS0_PfS1_iii)
        /*005c*/ 	.word	0x00000000


	//----- nvinfo : EIATTR_MIN_STACK_SIZE
	.align		4
.L_15:
        /*0060*/ 	.byte	0x04, 0x12
        /*0062*/ 	.short	(.L_17 - .L_16)
	.align		4
.L_16:
        /*0064*/ 	.word	index@(_Z15MaxLogitsKernelPKfPfiii)
        /*0068*/ 	.word	0x00000000
.L_17:


//--------------------- .nv.compat                --------------------------
	.section	.nv.compat,"",@"SHT_CUDA_COMPAT_INFO"
	.align	4
        /*0000*/ 	.byte	0x02, 0x09, 0x00, 0x00, 0x02, 0x02, 0x01, 0x00, 0x02, 0x05, 0x05, 0x00, 0x03, 0x07, 0x01, 0x01
        /*0010*/ 	.byte	0x02, 0x03, 0x00, 0x00, 0x02, 0x06, 0x01, 0x00, 0x04, 0x0b, 0x08, 0x00, 0x01, 0x00, 0x00, 0x00
        /*0020*/ 	.byte	0x00, 0x00, 0x00, 0x00


//--------------------- .nv.info._Z22CrossEntropyLossKernelPKfPKiS0_S0_Pfiii --------------------------
	.section	.nv.info._Z22CrossEntropyLossKernelPKfPKiS0_S0_Pfiii,"",@"SHT_CUDA_INFO"
	.sectionflags	@""
	.align	4


	//----- nvinfo : EIATTR_CUDA_API_VERSION
	.align		4
        /*0000*/ 	.byte	0x04, 0x37
        /*0002*/ 	.short	(.L_19 - .L_18)
.L_18:
        /*0004*/ 	.word	0x00000082


	//----- nvinfo : EIATTR_KPARAM_INFO
	.align		4
.L_19:
        /*0008*/ 	.byte	0x04, 0x17
        /*000a*/ 	.short	(.L_21 - .L_20)
.L_20:
        /*000c*/ 	.word	0x00000000
        /*0010*/ 	.short	0x0007
        /*0012*/ 	.short	0x0030
        /*0014*/ 	.byte	0x00, 0xf0, 0x11, 0x00


	//----- nvinfo : EIATTR_KPARAM_INFO
	.align		4
.L_21:
        /*0018*/ 	.byte	0x04, 0x17
        /*001a*/ 	.short	(.L_23 - .L_22)
.L_22:
        /*001c*/ 	.word	0x00000000
        /*0020*/ 	.short	0x0006
        /*0022*/ 	.short	0x002c
        /*0024*/ 	.byte	0x00, 0xf0, 0x11, 0x00


	//----- nvinfo : EIATTR_KPARAM_INFO
	.align		4
.L_23:
        /*0028*/ 	.byte	0x04, 0x17
        /*002a*/ 	.short	(.L_25 - .L_24)
.L_24:
        /*002c*/ 	.word	0x00000000
        /*0030*/ 	.short	0x0005
        /*0032*/ 	.short	0x0028
        /*0034*/ 	.byte	0x00, 0xf0, 0x11, 0x00


	//----- nvinfo : EIATTR_KPARAM_INFO
	.align		4
.L_25:
        /*0038*/ 	.byte	0x04, 0x17
        /*003a*/ 	.short	(.L_27 - .L_26)
.L_26:
        /*003c*/ 	.word	0x00000000
        /*0040*/ 	.short	0x0004
        /*0042*/ 	.short	0x0020
        /*0044*/ 	.byte	0x00, 0xf5, 0x21, 0x00


	//----- nvinfo : EIATTR_KPARAM_INFO
	.align		4
.L_27:
        /*0048*/ 	.byte	0x04, 0x17
        /*004a*/ 	.short	(.L_29 - .L_28)
.L_28:
        /*004c*/ 	.word	0x00000000
        /*0050*/ 	.short	0x0003
        /*0052*/ 	.short	0x0018
        /*0054*/ 	.byte	0x00, 0xf5, 0x21, 0x00


	//----- nvinfo : EIATTR_KPARAM_INFO
	.align		4
.L_29:
        /*0058*/ 	.byte	0x04, 0x17
        /*005a*/ 	.short	(.L_31 - .L_30)
.L_30:
        /*005c*/ 	.word	0x00000000
        /*0060*/ 	.short	0x0002
        /*0062*/ 	.short	0x0010
        /*0064*/ 	.byte	0x00, 0xf5, 0x21, 0x00


	//----- nvinfo : EIATTR_KPARAM_INFO
	.align		4
.L_31:
        /*0068*/ 	.byte	0x04, 0x17
        /*006a*/ 	.short	(.L_33 - .L_32)
.L_32:
        /*006c*/ 	.word	0x00000000
        /*0070*/ 	.short	0x0001
        /*0072*/ 	.short	0x0008
        /*0074*/ 	.byte	0x00, 0xf5, 0x21, 0x00


	//----- nvinfo : EIATTR_KPARAM_INFO
	.align		4
.L_33:
        /*0078*/ 	.byte	0x04, 0x17
        /*007a*/ 	.short	(.L_35 - .L_34)
.L_34:
        /*007c*/ 	.word	0x00000000
        /*0080*/ 	.short	0x0000
        /*0082*/ 	.short	0x0000
        /*0084*/ 	.byte	0x00, 0xf5, 0x21, 0x00


	//----- nvinfo : EIATTR_SPARSE_MMA_MASK
	.align		4
.L_35:
        /*0088*/ 	.byte	0x03, 0x50
        /*008a*/ 	.short	0x0000


	//----- nvinfo : EIATTR_MAXREG_COUNT
	.align		4
        /*008c*/ 	.byte	0x03, 0x1b
        /*008e*/ 	.short	0x00ff


	//----- nvinfo : EIATTR_MERCURY_ISA_VERSION
	.align		4
        /*0090*/ 	.byte	0x03, 0x5f
        /*0092*/ 	.short	0x0101


	//----- nvinfo : EIATTR_VRC_CTA_INIT_COUNT
	.align		4
        /*0094*/ 	.byte	0x02, 0x4a
	.zero		1
	.zero		1


	//----- nvinfo : EIATTR_EXIT_INSTR_OFFSETS
	.align		4
        /*0098*/ 	.byte	0x04, 0x1c
        /*009a*/ 	.short	(.L_37 - .L_36)


	//   ....[0]....
.L_36:
        /*009c*/ 	.word	0x00000060


	//   ....[1]....
        /*00a0*/ 	.word	0x00000ae0


	//   ....[2]....
        /*00a4*/ 	.word	0x00000b20


	//----- nvinfo : EIATTR_CBANK_PARAM_SIZE
	.align		4
.L_37:
        /*00a8*/ 	.byte	0x03, 0x19
        /*00aa*/ 	.short	0x0034


	//----- nvinfo : EIATTR_PARAM_CBANK
	.align		4
        /*00ac*/ 	.byte	0x04, 0x0a
        /*00ae*/ 	.short	(.L_39 - .L_38)
	.align		4
.L_38:
        /*00b0*/ 	.word	index@(.nv.constant0._Z22CrossEntropyLossKernelPKfPKiS0_S0_Pfiii)
        /*00b4*/ 	.short	0x0380
        /*00b6*/ 	.short	0x0034


	//----- nvinfo : EIATTR_SW_WAR
	.align		4
.L_39:
        /*00b8*/ 	.byte	0x04, 0x36
        /*00ba*/ 	.short	(.L_41 - .L_40)
.L_40:
        /*00bc*/ 	.word	0x00000008
.L_41:


//--------------------- .nv.info._Z12SumExpKernelPKfS0_PfS1_iii --------------------------
	.section	.nv.info._Z12SumExpKernelPKfS0_PfS1_iii,"",@"SHT_CUDA_INFO"
	.sectionflags	@""
	.align	4


	//----- nvinfo : EIATTR_CUDA_API_VERSION
	.align		4
        /*0000*/ 	.byte	0x04, 0x37
        /*0002*/ 	.short	(.L_43 - .L_42)
.L_42:
        /*0004*/ 	.word	0x00000082


	//----- nvinfo : EIATTR_KPARAM_INFO
	.align		4
.L_43:
        /*0008*/ 	.byte	0x04, 0x17
        /*000a*/ 	.short	(.L_45 - .L_44)
.L_44:
        /*000c*/ 	.word	0x00000000
        /*0010*/ 	.short	0x0006
        /*0012*/ 	.short	0x0028
        /*0014*/ 	.byte	0x00, 0xf0, 0x11, 0x00


	//----- nvinfo : EIATTR_KPARAM_INFO
	.align		4
.L_45:
        /*0018*/ 	.byte	0x04, 0x17
        /*001a*/ 	.short	(.L_47 - .L_46)
.L_46:
        /*001c*/ 	.word	0x00000000
        /*0020*/ 	.short	0x0005
        /*0022*/ 	.short	0x0024
        /*0024*/ 	.byte	0x00, 0xf0, 0x11, 0x00


	//----- nvinfo : EIATTR_KPARAM_INFO
	.align		4
.L_47:
        /*0028*/ 	.byte	0x04, 0x17
        /*002a*/ 	.short	(.L_49 - .L_48)
.L_48:
        /*002c*/ 	.word	0x00000000
        /*0030*/ 	.short	0x0004
        /*0032*/ 	.short	0x0020
        /*0034*/ 	.byte	0x00, 0xf0, 0x11, 0x00


	//----- nvinfo : EIATTR_KPARAM_INFO
	.align		4
.L_49:
        /*0038*/ 	.byte	0x04, 0x17
        /*003a*/ 	.short	(.L_51 - .L_50)
.L_50:
        /*003c*/ 	.word	0x00000000
        /*0040*/ 	.short	0x0003
        /*0042*/ 	.short	0x0018
        /*0044*/ 	.byte	0x00, 0xf5, 0x21, 0x00


	//----- nvinfo : EIATTR_KPARAM_INFO
	.align		4
.L_51:
        /*0048*/ 	.byte	0x04, 0x17
        /*004a*/ 	.short	(.L_53 - .L_52)
.L_52:
        /*004c*/ 	.word	0x00000000
        /*0050*/ 	.short	0x0002
        /*0052*/ 	.short	0x0010
        /*0054*/ 	.byte	0x00, 0xf5, 0x21, 0x00


	//----- nvinfo : EIATTR_KPARAM_INFO
	.align		4
.L_53:
        /*0058*/ 	.byte	0x04, 0x17
        /*005a*/ 	.short	(.L_55 - .L_54)
.L_54:
        /*005c*/ 	.word	0x00000000
        /*0060*/ 	.short	0x0001
        /*0062*/ 	.short	0x0008
        /*0064*/ 	.byte	0x00, 0xf5, 0x21, 0x00


	//----- nvinfo : EIATTR_KPARAM_INFO
	.align		4
.L_55:
        /*0068*/ 	.byte	0x04, 0x17
        /*006a*/ 	.short	(.L_57 - .L_56)
.L_56:
        /*006c*/ 	.word	0x00000000
        /*0070*/ 	.short	0x0000
        /*0072*/ 	.short	0x0000
        /*0074*/ 	.byte	0x00, 0xf5, 0x21, 0x00


	//----- nvinfo : EIATTR_SPARSE_MMA_MASK
	.align		4
.L_57:
        /*0078*/ 	.byte	0x03, 0x50
        /*007a*/ 	.short	0x0000


	//----- nvinfo : EIATTR_MAXREG_COUNT
	.align		4
        /*007c*/ 	.byte	0x03, 0x1b
        /*007e*/ 	.short	0x00ff


	//----- nvinfo : EIATTR_NUM_BARRIERS
	.align		4
        /*0080*/ 	.byte	0x02, 0x4c
        /*0082*/ 	.byte	0x01
	.zero		1


	//----- nvinfo : EIATTR_MERCURY_ISA_VERSION
	.align		4
        /*0084*/ 	.byte	0x03, 0x5f
        /*0086*/ 	.short	0x0101


	//----- nvinfo : EIATTR_VRC_CTA_INIT_COUNT
	.align		4
        /*0088*/ 	.byte	0x02, 0x4a
	.zero		1
	.zero		1


	//----- nvinfo : EIATTR_EXIT_INSTR_OFFSETS
	.align		4
        /*008c*/ 	.byte	0x04, 0x1c
        /*008e*/ 	.short	(.L_59 - .L_58)


	//   ....[0]....
.L_58:
        /*0090*/ 	.word	0x00000040


	//   ....[1]....
        /*0094*/ 	.word	0x00000ab0


	//   ....[2]....
        /*0098*/ 	.word	0x00000b50


	//----- nvinfo : EIATTR_CRS_STACK_SIZE
	.align		4
.L_59:
        /*009c*/ 	.byte	0x04, 0x1e
        /*009e*/ 	.short	(.L_61 - .L_60)
.L_60:
        /*00a0*/ 	.word	0x00000000


	//----- nvinfo : EIATTR_CBANK_PARAM_SIZE
	.align		4
.L_61:
        /*00a4*/ 	.byte	0x03, 0x19
        /*00a6*/ 	.short	0x002c


	//----- nvinfo : EIATTR_PARAM_CBANK
	.align		4
        /*00a8*/ 	.byte	0x04, 0x0a
        /*00aa*/ 	.short	(.L_63 - .L_62)
	.align		4
.L_62:
        /*00ac*/ 	.word	index@(.nv.constant0._Z12SumExpKernelPKfS0_PfS1_iii)
        /*00b0*/ 	.short	0x0380
        /*00b2*/ 	.short	0x002c


	//----- nvinfo : EIATTR_SW_WAR
	.align		4
.L_63:
        /*00b4*/ 	.byte	0x04, 0x36
        /*00b6*/ 	.short	(.L_65 - .L_64)
.L_64:
        /*00b8*/ 	.word	0x00000008
.L_65:


//--------------------- .nv.info._Z15MaxLogitsKernelPKfPfiii --------------------------
	.section	.nv.info._Z15MaxLogitsKernelPKfPfiii,"",@"SHT_CUDA_INFO"
	.sectionflags	@""
	.align	4


	//----- nvinfo : EIATTR_CUDA_API_VERSION
	.align		4
        /*0000*/ 	.byte	0x04, 0x37
        /*0002*/ 	.short	(.L_67 - .L_66)
.L_66:
        /*0004*/ 	.word	0x00000082


	//----- nvinfo : EIATTR_KPARAM_INFO
	.align		4
.L_67:
        /*0008*/ 	.byte	0x04, 0x17
        /*000a*/ 	.short	(.L_69 - .L_68)
.L_68:
        /*000c*/ 	.word	0x00000000
        /*0010*/ 	.short	0x0004
        /*0012*/ 	.short	0x0018
        /*0014*/ 	.byte	0x00, 0xf0, 0x11, 0x00


	//----- nvinfo : EIATTR_KPARAM_INFO
	.align		4
.L_69:
        /*0018*/ 	.byte	0x04, 0x17
        /*001a*/ 	.short	(.L_71 - .L_70)
.L_70:
        /*001c*/ 	.word	0x00000000
        /*0020*/ 	.short	0x0003
        /*0022*/ 	.short	0x0014
        /*0024*/ 	.byte	0x00, 0xf0, 0x11, 0x00


	//----- nvinfo : EIATTR_KPARAM_INFO
	.align		4
.L_71:
        /*0028*/ 	.byte	0x04, 0x17
        /*002a*/ 	.short	(.L_73 - .L_72)
.L_72:
        /*002c*/ 	.word	0x00000000
        /*0030*/ 	.short	0x0002
        /*0032*/ 	.short	0x0010
        /*0034*/ 	.byte	0x00, 0xf0, 0x11, 0x00


	//----- nvinfo : EIATTR_KPARAM_INFO
	.align		4
.L_73:
        /*0038*/ 	.byte	0x04, 0x17
        /*003a*/ 	.short	(.L_75 - .L_74)
.L_74:
        /*003c*/ 	.word	0x00000000
        /*0040*/ 	.short	0x0001
        /*0042*/ 	.short	0x0008
        /*0044*/ 	.byte	0x00, 0xf5, 0x21, 0x00


	//----- nvinfo : EIATTR_KPARAM_INFO
	.align		4
.L_75:
        /*0048*/ 	.byte	0x04, 0x17
        /*004a*/ 	.short	(.L_77 - .L_76)
.L_76:
        /*004c*/ 	.word	0x00000000
        /*0050*/ 	.short	0x0000
        /*0052*/ 	.short	0x0000
        /*0054*/ 	.byte	0x00, 0xf5, 0x21, 0x00


	//----- nvinfo : EIATTR_SPARSE_MMA_MASK
	.align		4
.L_77:
        /*0058*/ 	.byte	0x03, 0x50
        /*005a*/ 	.short	0x0000


	//----- nvinfo : EIATTR_MAXREG_COUNT
	.align		4
        /*005c*/ 	.byte	0x03, 0x1b
        /*005e*/ 	.short	0x00ff


	//----- nvinfo : EIATTR_NUM_BARRIERS
	.align		4
        /*0060*/ 	.byte	0x02, 0x4c
        /*0062*/ 	.byte	0x01
	.zero		1


	//----- nvinfo : EIATTR_MERCURY_ISA_VERSION
	.align		4
        /*0064*/ 	.byte	0x03, 0x5f
        /*0066*/ 	.short	0x0101


	//----- nvinfo : EIATTR_VRC_CTA_INIT_COUNT
	.align		4
        /*0068*/ 	.byte	0x02, 0x4a
	.zero		1
	.zero		1


	//----- nvinfo : EIATTR_EXIT_INSTR_OFFSETS
	.align		4
        /*006c*/ 	.byte	0x04, 0x1c
        /*006e*/ 	.short	(.L_79 - .L_78)


	//   ....[0]....
.L_78:
        /*0070*/ 	.word	0x00000040


	//   ....[1]....
        /*0074*/ 	.word	0x000007d0


	//   ....[2]....
        /*0078*/ 	.word	0x00000870


	//----- nvinfo : EIATTR_CRS_STACK_SIZE
	.align		4
.L_79:
        /*007c*/ 	.byte	0x04, 0x1e
        /*007e*/ 	.short	(.L_81 - .L_80)
.L_80:
        /*0080*/ 	.word	0x00000000


	//----- nvinfo : EIATTR_CBANK_PARAM_SIZE
	.align		4
.L_81:
        /*0084*/ 	.byte	0x03, 0x19
        /*0086*/ 	.short	0x001c


	//----- nvinfo : EIATTR_PARAM_CBANK
	.align		4
        /*0088*/ 	.byte	0x04, 0x0a
        /*008a*/ 	.short	(.L_83 - .L_82)
	.align		4
.L_82:
        /*008c*/ 	.word	index@(.nv.constant0._Z15MaxLogitsKernelPKfPfiii)
        /*0090*/ 	.short	0x0380
        /*0092*/ 	.short	0x001c


	//----- nvinfo : EIATTR_SW_WAR
	.align		4
.L_83:
        /*0094*/ 	.byte	0x04, 0x36
        /*0096*/ 	.short	(.L_85 - .L_84)
.L_84:
        /*0098*/ 	.word	0x00000008
.L_85:


//--------------------- .nv.callgraph             --------------------------
	.section	.nv.callgraph,"",@"SHT_CUDA_CALLGRAPH"
	.align	4
	.sectionentsize	8
	.align		4
        /*0000*/ 	.word	0x00000000
	.align		4
        /*0004*/ 	.word	0xffffffff
	.align		4
        /*0008*/ 	.word	0x00000000
	.align		4
        /*000c*/ 	.word	0xfffffffe
	.align		4
        /*0010*/ 	.word	0x00000000
	.align		4
        /*0014*/ 	.word	0xfffffffd
	.align		4
        /*0018*/ 	.word	0x00000000
	.align		4
        /*001c*/ 	.word	0xfffffffc


//--------------------- .text._Z22CrossEntropyLossKernelPKfPKiS0_S0_Pfiii --------------------------
	.section	.text._Z22CrossEntropyLossKernelPKfPKiS0_S0_Pfiii,"ax",@progbits
	.align	128
        .global         _Z22CrossEntropyLossKernelPKfPKiS0_S0_Pfiii
        .type           _Z22CrossEntropyLossKernelPKfPKiS0_S0_Pfiii,@function
        .size           _Z22CrossEntropyLossKernelPKfPKiS0_S0_Pfiii,(.L_x_27 - _Z22CrossEntropyLossKernelPKfPKiS0_S0_Pfiii)
        .other          _Z22CrossEntropyLossKernelPKfPKiS0_S0_Pfiii,@"STO_CUDA_ENTRY STV_DEFAULT"
_Z22CrossEntropyLossKernelPKfPKiS0_S0_Pfiii:
.text._Z22CrossEntropyLossKernelPKfPKiS0_S0_Pfiii:
[----:B------:R-:W-:Y:S01]  /*0000*/  LDC R1, c[0x0][0x37c] ;  /* 0x0000df00ff017b82 */ /* 0x000fe20000000800 */
[----:B------:R-:W0:Y:S01]  /*0010*/  S2R R0, SR_CTAID.X ;  /* 0x0000000000007919 */ /* 0x000e220000002500 */
[----:B------:R-:W0:Y:S01]  /*0020*/  LDCU UR4, c[0x0][0x3a8] ;  /* 0x00007500ff0477ac */ /* 0x000e220008000800 */
[----:B------:R-:W1:Y:S01]  /*0030*/  S2R R2, SR_TID.X ;  /* 0x0000000000027919 */ /* 0x000e620000002100 */
[----:B0-----:R-:W-:-:S04]  /*0040*/  ISETP.GE.AND P0, PT, R0, UR4, PT ;  /* 0x0000000400007c0c */ /* 0x001fc8000bf06270 */
[----:B-1----:R-:W-:-:S13]  /*0050*/  ISETP.NE.OR P0, PT, R2, RZ, P0 ;  /* 0x000000ff0200720c */ /* 0x002fda0000705670 */
[----:B------:R-:W-:Y:S05]  /*0060*/  @P0 EXIT ;  /* 0x000000000000094d */ /* 0x000fea0003800000 */
[----:B------:R-:W0:Y:S01]  /*0070*/  LDC.64 R4, c[0x0][0x390] ;  /* 0x0000e400ff047b82 */ /* 0x000e220000000a00 */
[----:B------:R-:W1:Y:S01]  /*0080*/  LDCU.64 UR8, c[0x0][0x358] ;  /* 0x00006b00ff0877ac */ /* 0x000e620008000a00 */
[----:B------:R-:W2:Y:S01]  /*0090*/  LDCU UR5, c[0x0][0x3b0] ;  /* 0x00007600ff0577ac */ /* 0x000ea20008000800 */
[----:B0-----:R-:W-:-:S05]  /*00a0*/  IMAD.WIDE.U32 R4, R0, 0x4, R4 ;  /* 0x0000000400047825 */ /* 0x001fca00078e0004 */
[----:B-1----:R0:W5:Y:S01]  /*00b0*/  LDG.E.CONSTANT R2, desc[UR8][R4.64] ;  /* 0x0000000804027981 */ /* 0x002162000c1e9900 */
[----:B--2---:R-:W-:Y:S01]  /*00c0*/  UISETP.GE.AND UP0, UPT, UR5, 0x1, UPT ;  /* 0x000000010500788c */ /* 0x004fe2000bf06270 */
[----:B------:R-:W-:-:S08]  /*00d0*/  HFMA2 R3, -RZ, RZ, 0, 0 ;  /* 0x00000000ff037431 */ /* 0x000fd000000001ff */
[----:B0-----:R-:W-:Y:S05]  /*00e0*/  BRA.U !UP0, `(.L_x_0) ;  /* 0x0000000508d47547 */ /* 0x001fea000b800000 */
[----:B------:R-:W-:Y:S02]  /*00f0*/  UISETP.GE.U32.AND UP1, UPT, UR5, 0x10, UPT ;  /* 0x000000100500788c */ /* 0x000fe4000bf26070 */
[----:B------:R-:W-:Y:S01]  /*0100*/  IMAD R4, R0, UR5, RZ ;  /* 0x0000000500047c24 */ /* 0x000fe2000f8e02ff */
[----:B------:R-:W-:Y:S01]  /*0110*/  ULOP3.LUT UR6, UR5, 0xf, URZ, 0xc0, !UPT ;  /* 0x0000000f05067892 */ /* 0x000fe2000f8ec0ff */
[----:B------:R-:W-:Y:S01]  /*0120*/  MOV R3, RZ ;  /* 0x000000ff00037202 */ /* 0x000fe20000000f00 */
[----:B------:R-:W-:Y:S02]  /*0130*/  UMOV UR4, URZ ;  /* 0x000000ff00047c82 */ /* 0x000fe40008000000 */
[----:B------:R-:W-:Y:S02]  /*0140*/  UISETP.NE.AND UP0, UPT, UR6, URZ, UPT ;  /* 0x000000ff0600728c */ /* 0x000fe4000bf05270 */
[----:B------:R-:W-:Y:S09]  /*0150*/  BRA.U !UP1, `(.L_x_1) ;  /* 0x0000000109b07547 */ /* 0x000ff2000b800000 */
[----:B------:R-:W0:Y:S01]  /*0160*/  LDC.64 R6, c[0x0][0x398] ;  /* 0x0000e600ff067b82 */ /* 0x000e220000000a00 */
[----:B------:R-:W-:Y:S01]  /*0170*/  ULOP3.LUT UR4, UR5, 0x7ffffff0, URZ, 0xc0, !UPT ;  /* 0x7ffffff005047892 */ /* 0x000fe2000f8ec0ff */
[----:B------:R-:W-:-:S03]  /*0180*/  MOV R3, RZ ;  /* 0x000000ff00037202 */ /* 0x000fc60000000f00 */
[----:B------:R-:W-:Y:S01]  /*0190*/  UIADD3 UR7, UPT, UPT, -UR4, URZ, URZ ;  /* 0x000000ff04077290 */ /* 0x000fe2000fffe1ff */
[----:B0-----:R-:W-:-:S03]  /*01a0*/  IMAD.WIDE.U32 R6, R4, 0x4, R6 ;  /* 0x0000000404067825 */ /* 0x001fc600078e0006 */
[----:B------:R-:W-:-:S04]  /*01b0*/  IADD3 R6, P0, PT, R6, 0x20, RZ ;  /* 0x0000002006067810 */ /* 0x000fc80007f1e0ff */
[----:B------:R-:W-:-:S09]  /*01c0*/  IADD3.X R7, PT, PT, RZ, R7, RZ, P0, !PT ;  /* 0x00000007ff077210 */ /* 0x000fd200007fe4ff */
.L_x_2:
[----:B------:R-:W2:Y:S04]  /*01d0*/  LDG.E.CONSTANT R16, desc[UR8][R6.64+-0x20] ;  /* 0xffffe00806107981 */ /* 0x000ea8000c1e9900 */
[----:B------:R-:W3:Y:S04]  /*01e0*/  LDG.E.CONSTANT R15, desc[UR8][R6.64+-0x1c] ;  /* 0xffffe408060f7981 */ /* 0x000ee8000c1e9900 */
[----:B------:R-:W4:Y:S04]  /*01f0*/  LDG.E.CONSTANT R18, desc[UR8][R6.64+-0x18] ;  /* 0xffffe80806127981 */ /* 0x000f28000c1e9900 */
        /* <DEDUP_REMOVED lines=12> */
[----:B------:R0:W4:Y:S01]  /*02c0*/  LDG.E.CONSTANT R5, desc[UR8][R6.64+0x1c] ;  /* 0x00001c0806057981 */ /* 0x000122000c1e9900 */
[----:B------:R-:W-:-:S04]  /*02d0*/  UIADD3 UR7, UPT, UPT, UR7, 0x10, URZ ;  /* 0x0000001007077890 */ /* 0x000fc8000fffe0ff */
[----:B------:R-:W-:Y:S01]  /*02e0*/  UISETP.NE.AND UP1, UPT, UR7, URZ, UPT ;  /* 0x000000ff0700728c */ /* 0x000fe2000bf25270 */
[----:B0-----:R-:W-:-:S04]  /*02f0*/  IADD3 R6, P0, PT, R6, 0x40, RZ ;  /* 0x0000004006067810 */ /* 0x001fc80007f1e0ff */
[----:B------:R-:W-:Y:S01]  /*0300*/  IADD3.X R7, PT, PT, RZ, R7, RZ, P0, !PT ;  /* 0x00000007ff077210 */ /* 0x000fe200007fe4ff */
[----:B--2---:R-:W-:-:S04]  /*0310*/  FADD R16, R16, R3 ;  /* 0x0000000310107221 */ /* 0x004fc80000000000 */
[----:B---3--:R-:W-:-:S04]  /*0320*/  FADD R15, R16, R15 ;  /* 0x0000000f100f7221 */ /* 0x008fc80000000000 */
[----:B----4-:R-:W-:-:S04]  /*0330*/  FADD R15, R15, R18 ;  /* 0x000000120f0f7221 */ /* 0x010fc80000000000 */
[----:B------:R-:W-:-:S04]  /*0340*/  FADD R15, R15, R20 ;  /* 0x000000140f0f7221 */ /* 0x000fc80000000000 */
        /* <DEDUP_REMOVED lines=11> */
[----:B------:R-:W-:Y:S01]  /*0400*/  FADD R3, R8, R5 ;  /* 0x0000000508037221 */ /* 0x000fe20000000000 */
[----:B------:R-:W-:Y:S06]  /*0410*/  BRA.U UP1, `(.L_x_2) ;  /* 0xfffffffd016c7547 */ /* 0x000fec000b83ffff */
.L_x_1:
[----:B------:R-:W-:Y:S05]  /*0420*/  BRA.U !UP0, `(.L_x_0) ;  /* 0x0000000508047547 */ /* 0x000fea000b800000 */
[----:B------:R-:W-:Y:S02]  /*0430*/  UISETP.GE.U32.AND UP0, UPT, UR6, 0x8, UPT ;  /* 0x000000080600788c */ /* 0x000fe4000bf06070 */
[----:B------:R-:W-:-:S04]  /*0440*/  ULOP3.LUT UR7, UR5, 0x7, URZ, 0xc0, !UPT ;  /* 0x0000000705077892 */ /* 0x000fc8000f8ec0ff */
[----:B------:R-:W-:-:S03]  /*0450*/  UISETP.NE.AND UP1, UPT, UR7, URZ, UPT ;  /* 0x000000ff0700728c */ /* 0x000fc6000bf25270 */
[----:B------:R-:W-:Y:S08]  /*0460*/  BRA.U !UP0, `(.L_x_3) ;  /* 0x0000000108647547 */ /* 0x000ff0000b800000 */
[----:B------:R-:W0:Y:S01]  /*0470*/  LDC.64 R8, c[0x0][0x398] ;  /* 0x0000e600ff087b82 */ /* 0x000e220000000a00 */
[C---:B------:R-:W-:Y:S02]  /*0480*/  IADD3 R5, PT, PT, R4.reuse, UR4, RZ ;  /* 0x0000000404057c10 */ /* 0x040fe4000fffe0ff */
[----:B------:R-:W-:-:S04]  /*0490*/  IADD3 R7, P0, PT, R4, UR4, RZ ;  /* 0x0000000404077c10 */ /* 0x000fc8000ff1e0ff */
[----:B------:R-:W-:Y:S01]  /*04a0*/  IADD3.X R10, PT, PT, RZ, RZ, RZ, P0, !PT ;  /* 0x000000ffff0a7210 */ /* 0x000fe200007fe4ff */
[----:B------:R-:W1:Y:S01]  /*04b0*/  LDC.64 R12, c[0x0][0x398] ;  /* 0x0000e600ff0c7b82 */ /* 0x000e620000000a00 */
[----:B0-----:R-:W-:-:S06]  /*04c0*/  IMAD.WIDE.U32 R8, R5, 0x4, R8 ;  /* 0x0000000405087825 */ /* 0x001fcc00078e0008 */
[----:B------:R-:W2:Y:S01]  /*04d0*/  LDG.E.CONSTANT R8, desc[UR8][R8.64] ;  /* 0x0000000808087981 */ /* 0x000ea2000c1e9900 */
[----:B-1----:R-:W-:-:S04]  /*04e0*/  LEA R6, P0, R7, R12, 0x2 ;  /* 0x0000000c07067211 */ /* 0x002fc800078010ff */
[----:B------:R-:W-:-:S05]  /*04f0*/  LEA.HI.X R7, R7, R13, R10, 0x2, P0 ;  /* 0x0000000d07077211 */ /* 0x000fca00000f140a */
[----:B------:R-:W3:Y:S04]  /*0500*/  LDG.E.CONSTANT R10, desc[UR8][R6.64+0x4] ;  /* 0x00000408060a7981 */ /* 0x000ee8000c1e9900 */
[----:B------:R-:W4:Y:S04]  /*0510*/  LDG.E.CONSTANT R12, desc[UR8][R6.64+0x8] ;  /* 0x00000808060c7981 */ /* 0x000f28000c1e9900 */
[----:B------:R-:W4:Y:S04]  /*0520*/  LDG.E.CONSTANT R14, desc[UR8][R6.64+0xc] ;  /* 0x00000c08060e7981 */ /* 0x000f28000c1e9900 */
[----:B------:R-:W4:Y:S04]  /*0530*/  LDG.E.CONSTANT R16, desc[UR8][R6.64+0x10] ;  /* 0x0000100806107981 */ /* 0x000f28000c1e9900 */
[----:B------:R-:W4:Y:S04]  /*0540*/  LDG.E.CONSTANT R18, desc[UR8][R6.64+0x14] ;  /* 0x0000140806127981 */ /* 0x000f28000c1e9900 */
[----:B------:R-:W4:Y:S04]  /*0550*/  LDG.E.CONSTANT R20, desc[UR8][R6.64+0x18] ;  /* 0x0000180806147981 */ /* 0x000f28000c1e9900 */
[----:B------:R-:W4:Y:S01]  /*0560*/  LDG.E.CONSTANT R22, desc[UR8][R6.64+0x1c] ;  /* 0x00001c0806167981 */ /* 0x000f22000c1e9900 */
[----:B------:R-:W-:Y:S01]  /*0570*/  UIADD3 UR4, UPT, UPT, UR4, 0x8, URZ ;  /* 0x0000000804047890 */ /* 0x000fe2000fffe0ff */
[----:B--2---:R-:W-:-:S04]  /*0580*/  FADD R3, R3, R8 ;  /* 0x0000000803037221 */ /* 0x004fc80000000000 */
[----:B---3--:R-:W-:-:S04]  /*0590*/  FADD R3, R3, R10 ;  /* 0x0000000a03037221 */ /* 0x008fc80000000000 */
[----:B----4-:R-:W-:-:S04]  /*05a0*/  FADD R3, R3, R12 ;  /* 0x0000000c03037221 */ /* 0x010fc80000000000 */
[----:B------:R-:W-:-:S04]  /*05b0*/  FADD R3, R3, R14 ;  /* 0x0000000e03037221 */ /* 0x000fc80000000000 */
[----:B------:R-:W-:-:S04]  /*05c0*/  FADD R3, R3, R16 ;  /* 0x0000001003037221 */ /* 0x000fc80000000000 */
[----:B------:R-:W-:-:S04]  /*05d0*/  FADD R3, R3, R18 ;  /* 0x0000001203037221 */ /* 0x000fc80000000000 */
[----:B------:R-:W-:-:S04]  /*05e0*/  FADD R3, R3, R20 ;  /* 0x0000001403037221 */ /* 0x000fc80000000000 */
[----:B------:R-:W-:-:S07]  /*05f0*/  FADD R3, R3, R22 ;  /* 0x0000001603037221 */ /* 0x000fce0000000000 */
.L_x_3:
        /* <DEDUP_REMOVED lines=16> */
[----:B------:R-:W4:Y:S01]  /*0700*/  LDG.E.CONSTANT R14, desc[UR8][R8.64+0xc] ;  /* 0x00000c08080e7981 */ /* 0x000f22000c1e9900 */
[----:B------:R-:W-:Y:S01]  /*0710*/  UIADD3 UR4, UPT, UPT, UR4, 0x4, URZ ;  /* 0x0000000404047890 */ /* 0x000fe2000fffe0ff */
[----:B--2---:R-:W-:-:S04]  /*0720*/  FADD R3, R3, R6 ;  /* 0x0000000603037221 */ /* 0x004fc80000000000 */
[----:B---3--:R-:W-:-:S04]  /*0730*/  FADD R3, R3, R10 ;  /* 0x0000000a03037221 */ /* 0x008fc80000000000 */
[----:B----4-:R-:W-:-:S04]  /*0740*/  FADD R3, R3, R12 ;  /* 0x0000000c03037221 */ /* 0x010fc80000000000 */
[----:B------:R-:W-:-:S07]  /*0750*/  FADD R3, R3, R14 ;  /* 0x0000000e03037221 */ /* 0x000fce0000000000 */
.L_x_4:
[----:B------:R-:W-:Y:S05]  /*0760*/  BRA.U !UP1, `(.L_x_0) ;  /* 0x0000000109347547 */ /* 0x000fea000b800000 */
[----:B------:R-:W0:Y:S01]  /*0770*/  LDC.64 R6, c[0x0][0x398] ;  /* 0x0000e600ff067b82 */ /* 0x000e220000000a00 */
[----:B------:R-:W-:Y:S01]  /*0780*/  IADD3 R5, PT, PT, R4, UR4, RZ ;  /* 0x0000000404057c10 */ /* 0x000fe2000fffe0ff */
[----:B------:R-:W-:-:S04]  /*0790*/  UIADD3 UR5, UPT, UPT, -UR5, URZ, URZ ;  /* 0x000000ff05057290 */ /* 0x000fc8000fffe1ff */
[----:B0-----:R-:W-:-:S03]  /*07a0*/  IMAD.WIDE.U32 R4, R5, 0x4, R6 ;  /* 0x0000000405047825 */ /* 0x001fc600078e0006 */
[----:B------:R-:W-:-:S07]  /*07b0*/  MOV R6, R4 ;  /* 0x0000000400067202 */ /* 0x000fce0000000f00 */
.L_x_5:
[----:B------:R-:W-:-:S06]  /*07c0*/  MOV R4, R6 ;  /* 0x0000000600047202 */ /* 0x000fcc0000000f00 */
[----:B------:R0:W2:Y:S01]  /*07d0*/  LDG.E.CONSTANT R4, desc[UR8][R4.64] ;  /* 0x0000000804047981 */ /* 0x0000a2000c1e9900 */
[----:B------:R-:W-:Y:S01]  /*07e0*/  UIADD3 UR5, UPT, UPT, UR5, 0x1, URZ ;  /* 0x0000000105057890 */ /* 0x000fe2000fffe0ff */
[----:B------:R-:W-:-:S03]  /*07f0*/  IADD3 R6, P0, PT, R6, 0x4, RZ ;  /* 0x0000000406067810 */ /* 0x000fc60007f1e0ff */
[----:B------:R-:W-:Y:S01]  /*0800*/  UISETP.NE.AND UP0, UPT, UR5, URZ, UPT ;  /* 0x000000ff0500728c */ /* 0x000fe2000bf05270 */
[----:B0-----:R-:W-:Y:S01]  /*0810*/  IADD3.X R5, PT, PT, RZ, R5, RZ, P0, !PT ;  /* 0x00000005ff057210 */ /* 0x001fe200007fe4ff */
[----:B--2---:R-:W-:-:S07]  /*0820*/  FADD R3, R4, R3 ;  /* 0x0000000304037221 */ /* 0x004fce0000000000 */
[----:B------:R-:W-:Y:S05]  /*0830*/  BRA.U UP0, `(.L_x_5) ;  /* 0xfffffffd00e07547 */ /* 0x000fea000b83ffff */
.L_x_0:
[----:B------:R-:W0:Y:S08]  /*0840*/  LDC.64 R6, c[0x0][0x388] ;  /* 0x0000e200ff067b82 */ /* 0x000e300000000a00 */
[----:B------:R-:W1:Y:S01]  /*0850*/  LDC R8, c[0x0][0x3ac] ;  /* 0x0000eb00ff087b82 */ /* 0x000e620000000800 */
[----:B0-----:R-:W-:-:S06]  /*0860*/  IMAD.WIDE.U32 R6, R0, 0x4, R6 ;  /* 0x0000000400067825 */ /* 0x001fcc00078e0006 */
[----:B------:R-:W1:Y:S01]  /*0870*/  LDG.E.CONSTANT R7, desc[UR8][R6.64] ;  /* 0x0000000806077981 */ /* 0x000e62000c1e9900 */
[----:B------:R-:W-:-:S04]  /*0880*/  MOV R11, R3 ;  /* 0x00000003000b7202 */ /* 0x000fc80000000f00 */
[----:B------:R-:W-:-:S13]  /*0890*/  FSETP.GEU.AND P1, PT, R11, 1.175494350822287508e-38, PT ;  /* 0x008000000b00780b */ /* 0x000fda0003f2e000 */
[----:B------:R-:W-:-:S05]  /*08a0*/  @!P1 FMUL R11, R11, 8388608 ;  /* 0x4b0000000b0b9820 */ /* 0x000fca0000400000 */
[----:B------:R-:W-:Y:S02]  /*08b0*/  IADD3 R3, PT, PT, R11, -0x3f2aaaab, RZ ;  /* 0xc0d555550b037810 */ /* 0x000fe40007ffe0ff */
[----:B-1----:R-:W-:-:S04]  /*08c0*/  ISETP.GE.AND P0, PT, R7, R8, PT ;  /* 0x000000080700720c */ /* 0x002fc80003f06270 */
[----:B------:R-:W-:-:S13]  /*08d0*/  ISETP.LT.OR P0, PT, R7, RZ, P0 ;  /* 0x000000ff0700720c */ /* 0x000fda0000701670 */
[----:B------:R-:W0:Y:S01]  /*08e0*/  @!P0 LDC.64 R4, c[0x0][0x380] ;  /* 0x0000e000ff048b82 */ /* 0x000e220000000a00 */
[----:B------:R-:W-:-:S04]  /*08f0*/  @!P0 IMAD R9, R0, R8, R7 ;  /* 0x0000000800098224 */ /* 0x000fc800078e0207 */
[----:B0-----:R-:W-:-:S06]  /*0900*/  @!P0 IMAD.WIDE R4, R9, 0x4, R4 ;  /* 0x0000000409048825 */ /* 0x001fcc00078e0204 */
[----:B------:R0:W2:Y:S01]  /*0910*/  @!P0 LDG.E.CONSTANT R4, desc[UR8][R4.64] ;  /* 0x0000000804048981 */ /* 0x0000a2000c1e9900 */
[----:B------:R-:W-:Y:S02]  /*0920*/  LOP3.LUT R6, R3, 0xff800000, RZ, 0xc0, !PT ;  /* 0xff80000003067812 */ /* 0x000fe400078ec0ff */
[----:B------:R-:W-:Y:S02]  /*0930*/  MOV R8, 0x3e055027 ;  /* 0x3e05502700087802 */ /* 0x000fe40000000f00 */
[----:B------:R-:W-:-:S05]  /*0940*/  IADD3 R3, PT, PT, R11, -R6, RZ ;  /* 0x800000060b037210 */ /* 0x000fca0007ffe0ff */
[----:B------:R-:W-:Y:S01]  /*0950*/  FADD R9, R3, -1 ;  /* 0xbf80000003097421 */ /* 0x000fe20000000000 */
[----:B------:R-:W-:Y:S02]  /*0960*/  FSEL R3, RZ, -23, P1 ;  /* 0xc1b80000ff037808 */ /* 0x000fe40000800000 */
[----:B------:R-:W-:Y:S01]  /*0970*/  ISETP.GT.U32.AND P1, PT, R11, 0x7f7fffff, PT ;  /* 0x7f7fffff0b00780c */ /* 0x000fe20003f24070 */
[----:B------:R-:W-:Y:S01]  /*0980*/  FFMA R8, R9, -R8, 0.14084610342979431152 ;  /* 0x3e1039f609087423 */ /* 0x000fe20000000808 */
[----:B0-----:R-:W-:-:S03]  /*0990*/  MOV R5, 0x7f800000 ;  /* 0x7f80000000057802 */ /* 0x001fc60000000f00 */
[----:B------:R-:W-:-:S04]  /*09a0*/  FFMA R8, R9, R8, -0.12148627638816833496 ;  /* 0xbdf8cdcc09087423 */ /* 0x000fc80000000008 */
[----:B------:R-:W-:-:S04]  /*09b0*/  FFMA R8, R9, R8, 0.13980610668659210205 ;  /* 0x3e0f295509087423 */ /* 0x000fc80000000008 */
[----:B------:R-:W-:-:S04]  /*09c0*/  FFMA R8, R9, R8, -0.16684235632419586182 ;  /* 0xbe2ad8b909087423 */ /* 0x000fc80000000008 */
[----:B------:R-:W-:-:S04]  /*09d0*/  FFMA R8, R9, R8, 0.20012299716472625732 ;  /* 0x3e4ced0b09087423 */ /* 0x000fc80000000008 */
[----:B------:R-:W-:-:S04]  /*09e0*/  FFMA R8, R9, R8, -0.24999669194221496582 ;  /* 0xbe7fff2209087423 */ /* 0x000fc80000000008 */
[----:B------:R-:W-:-:S04]  /*09f0*/  FFMA R8, R9, R8, 0.33333182334899902344 ;  /* 0x3eaaaa7809087423 */ /* 0x000fc80000000008 */
[C---:B------:R-:W-:Y:S01]  /*0a00*/  FFMA R10, R9.reuse, R8, -0.5 ;  /* 0xbf000000090a7423 */ /* 0x040fe20000000008 */
[----:B------:R-:W-:Y:S02]  /*0a10*/  I2FP.F32.S32 R8, R6 ;  /* 0x0000000600087245 */ /* 0x000fe40000201400 */
[----:B------:R-:W0:Y:S01]  /*0a20*/  @!P0 LDC.64 R6, c[0x0][0x3a0] ;  /* 0x0000e800ff068b82 */ /* 0x000e220000000a00 */
[C---:B------:R-:W-:Y:S02]  /*0a30*/  FMUL R10, R9.reuse, R10 ;  /* 0x0000000a090a7220 */ /* 0x040fe40000400000 */
[----:B------:R-:W-:Y:S02]  /*0a40*/  FFMA R3, R8, 1.1920928955078125e-07, R3 ;  /* 0x3400000008037823 */ /* 0x000fe40000000003 */
[----:B------:R-:W-:-:S04]  /*0a50*/  FFMA R10, R9, R10, R9 ;  /* 0x0000000a090a7223 */ /* 0x000fc80000000009 */
[----:B------:R-:W-:Y:S01]  /*0a60*/  FFMA R3, R3, 0.69314718246459960938, R10 ;  /* 0x3f31721803037823 */ /* 0x000fe2000000000a */
[C---:B------:R-:W-:Y:S01]  /*0a70*/  @P1 FFMA R3, R11.reuse, R5, +INF ;  /* 0x7f8000000b031423 */ /* 0x040fe20000000005 */
[----:B------:R-:W-:-:S04]  /*0a80*/  FSETP.NEU.AND P1, PT, R11, RZ, PT ;  /* 0x000000ff0b00720b */ /* 0x000fc80003f2d000 */
[----:B------:R-:W-:-:S05]  /*0a90*/  FSEL R3, R3, -INF , P1 ;  /* 0xff80000003037808 */ /* 0x000fca0000800000 */
[----:B-----5:R-:W-:Y:S01]  /*0aa0*/  FADD R3, R2, R3 ;  /* 0x0000000302037221 */ /* 0x020fe20000000000 */
[----:B0-----:R-:W-:-:S04]  /*0ab0*/  @!P0 IMAD.WIDE.U32 R6, R0, 0x4, R6 ;  /* 0x0000000400068825 */ /* 0x001fc800078e0006 */
[----:B--2---:R-:W-:-:S05]  /*0ac0*/  @!P0 FADD R3, R3, -R4 ;  /* 0x8000000403038221 */ /* 0x004fca0000000000 */
[----:B------:R0:W-:Y:S01]  /*0ad0*/  @!P0 STG.E desc[UR8][R6.64], R3 ;  /* 0x0000000306008986 */ /* 0x0001e2000c101908 */
[----:B------:R-:W-:Y:S05]  /*0ae0*/  @!P0 EXIT ;  /* 0x000000000000894d */ /* 0x000fea0003800000 */
[----:B0-----:R-:W0:Y:S02]  /*0af0*/  LDC.64 R2, c[0x0][0x3a0] ;  /* 0x0000e800ff027b82 */ /* 0x001e240000000a00 */
[----:B0-----:R-:W-:-:S05]  /*0b00*/  IMAD.WIDE.U32 R2, R0, 0x4, R2 ;  /* 0x0000000400027825 */ /* 0x001fca00078e0002 */
[----:B------:R-:W-:Y:S01]  /*0b10*/  STG.E desc[UR8][R2.64], RZ ;  /* 0x000000ff02007986 */ /* 0x000fe2000c101908 */
[----:B------:R-:W-:Y:S05]  /*0b20*/  EXIT ;  /* 0x000000000000794d */ /* 0x000fea0003800000 */
.L_x_6:
[----:B------:R-:W-:-:S00]  /*0b30*/  BRA `(.L_x_6) ;  /* 0xfffffffc00fc7947 */ /* 0x000fc0000383ffff */
[----:B------:R-:W-:-:S00]  /*0b40*/  NOP ;  /* 0x0000000000007918 */ /* 0x000fc00000000000 */
        /* <DEDUP_REMOVED lines=11> */
.L_x_27:


//--------------------- .text._Z12SumExpKernelPKfS0_PfS1_iii --------------------------
	.section	.text._Z12SumExpKernelPKfS0_PfS1_iii,"ax",@progbits
	.align	128
        .global         _Z12SumExpKernelPKfS0_PfS1_iii
        .type           _Z12SumExpKernelPKfS0_PfS1_iii,@function
        .size           _Z12SumExpKernelPKfS0_PfS1_iii,(.L_x_28 - _Z12SumExpKernelPKfS0_PfS1_iii)
        .other          _Z12SumExpKernelPKfS0_PfS1_iii,@"STO_CUDA_ENTRY STV_DEFAULT"
_Z12SumExpKernelPKfS0_PfS1_iii:
.text._Z12SumExpKernelPKfS0_PfS1_iii:
[----:B------:R-:W-:Y:S01]  /*0000*/  LDC R1, c[0x0][0x37c] ;  /* 0x0000df00ff017b82 */ /* 0x000fe20000000800 */
[----:B------:R-:W0:Y:S01]  /*0010*/  S2R R10, SR_CTAID.X ;  /* 0x00000000000a7919 */ /* 0x000e220000002500 */
[----:B------:R-:W0:Y:S02]  /*0020*/  LDCU UR4, c[0x0][0x3a0] ;  /* 0x00007400ff0477ac */ /* 0x000e240008000800 */
[----:B0-----:R-:W-:-:S13]  /*0030*/  ISETP.GE.AND P0, PT, R10, UR4, PT ;  /* 0x000000040a007c0c */ /* 0x001fda000bf06270 */
[----:B------:R-:W-:Y:S05]  /*0040*/  @P0 EXIT ;  /* 0x000000000000094d */ /* 0x000fea0003800000 */
[----:B------:R-:W0:Y:S01]  /*0050*/  S2R R11, SR_CTAID.Y ;  /* 0x00000000000b7919 */ /* 0x000e220000002600 */
[----:B------:R-:W1:Y:S01]  /*0060*/  LDC R19, c[0x0][0x3a4] ;  /* 0x0000e900ff137b82 */ /* 0x000e620000000800 */
[----:B------:R-:W2:Y:S01]  /*0070*/  LDCU.64 UR6, c[0x0][0x358] ;  /* 0x00006b00ff0677ac */ /* 0x000ea20008000a00 */
[----:B------:R-:W-:Y:S01]  /*0080*/  BSSY.RECONVERGENT B0, `(.L_x_7) ;  /* 0x000008c000007945 */ /* 0x000fe20003800200 */
[----:B------:R-:W3:Y:S01]  /*0090*/  S2R R12, SR_TID.X ;  /* 0x00000000000c7919 */ /* 0x000ee20000002100 */
[----:B------:R-:W-:Y:S01]  /*00a0*/  IMAD.MOV.U32 R20, RZ, RZ, RZ ;  /* 0x000000ffff147224 */ /* 0x000fe200078e00ff */
[----:B------:R-:W4:Y:S01]  /*00b0*/  LDCU.64 UR4, c[0x0][0x380] ;  /* 0x00007000ff0477ac */ /* 0x000f220008000a00 */
[----:B------:R-:W0:Y:S02]  /*00c0*/  LDCU.64 UR8, c[0x0][0x380] ;  /* 0x00007000ff0877ac */ /* 0x000e240008000a00 */
[----:B0-----:R-:W-:-:S05]  /*00d0*/  IMAD.U32 R17, R11, 0x10000, RZ ;  /* 0x000100000b117824 */ /* 0x001fca00078e00ff */
[----:B---3--:R-:W-:-:S04]  /*00e0*/  LOP3.LUT R0, R17, R12, RZ, 0xfc, !PT ;  /* 0x0000000c11007212 */ /* 0x008fc800078efcff */
[----:B-1----:R-:W-:-:S13]  /*00f0*/  ISETP.GE.AND P0, PT, R0, R19, PT ;  /* 0x000000130000720c */ /* 0x002fda0003f06270 */
[----:B--2-4-:R-:W-:Y:S05]  /*0100*/  @P0 BRA `(.L_x_8) ;  /* 0x00000008000c0947 */ /* 0x014fea0003800000 */
[----:B------:R-:W0:Y:S08]  /*0110*/  LDC R15, c[0x0][0x360] ;  /* 0x0000d800ff0f7b82 */ /* 0x000e300000000800 */
[----:B------:R-:W1:Y:S01]  /*0120*/  LDC.64 R4, c[0x0][0x388] ;  /* 0x0000e200ff047b82 */ /* 0x000e620000000a00 */
[----:B0-----:R-:W0:Y:S01]  /*0130*/  I2F.U32.RP R7, R15 ;  /* 0x0000000f00077306 */ /* 0x001e220000209000 */
[----:B------:R-:W-:-:S02]  /*0140*/  VIADDMNMX R17, R17, 0x10000, R19, PT ;  /* 0x0001000011117846 */ /* 0x000fc40003800113 */
[----:B------:R-:W-:Y:S01]  /*0150*/  IADD3 R6, PT, PT, R0, R15, RZ ;  /* 0x0000000f00067210 */ /* 0x000fe20007ffe0ff */
[----:B-1----:R-:W-:-:S04]  /*0160*/  IMAD.WIDE.U32 R4, R10, 0x4, R4 ;  /* 0x000000040a047825 */ /* 0x002fc800078e0004 */
[----:B0-----:R-:W0:Y:S01]  /*0170*/  MUFU.RCP R7, R7 ;  /* 0x0000000700077308 */ /* 0x001e220000001000 */
[----:B------:R-:W-:Y:S01]  /*0180*/  ISETP.GE.AND P0, PT, R6, R17, PT ;  /* 0x000000110600720c */ /* 0x000fe20003f06270 */
[----:B------:R1:W5:Y:S01]  /*0190*/  LDG.E.CONSTANT R14, desc[UR6][R4.64] ;  /* 0x00000006040e7981 */ /* 0x000362000c1e9900 */
[----:B------:R-:W-:Y:S01]  /*01a0*/  ISETP.NE.U32.AND P2, PT, R15, RZ, PT ;  /* 0x000000ff0f00720c */ /* 0x000fe20003f45070 */
[----:B------:R-:W-:Y:S01]  /*01b0*/  IMAD R19, R10, R19, RZ ;  /* 0x000000130a137224 */ /* 0x000fe200078e02ff */
[----:B------:R-:W-:Y:S01]  /*01c0*/  BSSY.RECONVERGENT B1, `(.L_x_9) ;  /* 0x0000032000017945 */ /* 0x000fe20003800200 */
[----:B------:R-:W-:-:S03]  /*01d0*/  IMAD.MOV.U32 R20, RZ, RZ, RZ ;  /* 0x000000ffff147224 */ /* 0x000fc600078e00ff */
[----:B------:R-:W-:Y:S02]  /*01e0*/  SHF.R.S32.HI R21, RZ, 0x1f, R19 ;  /* 0x0000001fff157819 */ /* 0x000fe40000011413 */
[-C--:B-1----:R-:W-:Y:S02]  /*01f0*/  VIMNMX R5, PT, PT, R17, R6.reuse, !PT ;  /* 0x0000000611057248 */ /* 0x082fe40007fe0100 */
[----:B------:R-:W-:Y:S02]  /*0200*/  SEL R4, RZ, 0x1, P0 ;  /* 0x00000001ff047807 */ /* 0x000fe40000000000 */
[----:B0-----:R-:W-:Y:S02]  /*0210*/  IADD3 R2, PT, PT, R7, 0xffffffe, RZ ;  /* 0x0ffffffe07027810 */ /* 0x001fe40007ffe0ff */
[----:B------:R-:W-:Y:S02]  /*0220*/  IADD3 R6, PT, PT, R5, -R6, -R4 ;  /* 0x8000000605067210 */ /* 0x000fe40007ffe804 */
[----:B------:R0:W1:Y:S02]  /*0230*/  F2I.FTZ.U32.TRUNC.NTZ R3, R2 ;  /* 0x0000000200037305 */ /* 0x000064000021f000 */
[----:B0-----:R-:W-:-:S02]  /*0240*/  IMAD.MOV.U32 R2, RZ, RZ, RZ ;  /* 0x000000ffff027224 */ /* 0x001fc400078e00ff */
[----:B-1----:R-:W-:-:S04]  /*0250*/  IMAD.MOV R8, RZ, RZ, -R3 ;  /* 0x000000ffff087224 */ /* 0x002fc800078e0a03 */
[----:B------:R-:W-:-:S04]  /*0260*/  IMAD R9, R8, R15, RZ ;  /* 0x0000000f08097224 */ /* 0x000fc800078e02ff */
[----:B------:R-:W-:-:S06]  /*0270*/  IMAD.HI.U32 R3, R3, R9, R2 ;  /* 0x0000000903037227 */ /* 0x000fcc00078e0002 */
[----:B------:R-:W-:-:S05]  /*0280*/  IMAD.HI.U32 R3, R3, R6, RZ ;  /* 0x0000000603037227 */ /* 0x000fca00078e00ff */
[----:B------:R-:W-:-:S05]  /*0290*/  IADD3 R2, PT, PT, -R3, RZ, RZ ;  /* 0x000000ff03027210 */ /* 0x000fca0007ffe1ff */
[----:B------:R-:W-:-:S05]  /*02a0*/  IMAD R6, R15, R2, R6 ;  /* 0x000000020f067224 */ /* 0x000fca00078e0206 */
[----:B------:R-:W-:-:S13]  /*02b0*/  ISETP.GE.U32.AND P0, PT, R6, R15, PT ;  /* 0x0000000f0600720c */ /* 0x000fda0003f06070 */
[----:B------:R-:W-:Y:S01]  /*02c0*/  @P0 IMAD.IADD R6, R6, 0x1, -R15 ;  /* 0x0000000106060824 */ /* 0x000fe200078e0a0f */
[----:B------:R-:W-:-:S04]  /*02d0*/  @P0 IADD3 R3, PT, PT, R3, 0x1, RZ ;  /* 0x0000000103030810 */ /* 0x000fc80007ffe0ff */
[----:B------:R-:W-:-:S13]  /*02e0*/  ISETP.GE.U32.AND P1, PT, R6, R15, PT ;  /* 0x0000000f0600720c */ /* 0x000fda0003f26070 */
[----:B------:R-:W-:Y:S01]  /*02f0*/  @P1 VIADD R3, R3, 0x1 ;  /* 0x0000000103031836 */ /* 0x000fe20000000000 */
[----:B------:R-:W-:-:S04]  /*0300*/  @!P2 LOP3.LUT R3, RZ, R15, RZ, 0x33, !PT ;  /* 0x0000000fff03a212 */ /* 0x000fc800078e33ff */
[----:B------:R-:W-:-:S04]  /*0310*/  IADD3 R2, PT, PT, R4, R3, RZ ;  /* 0x0000000304027210 */ /* 0x000fc80007ffe0ff */
[C---:B------:R-:W-:Y:S02]  /*0320*/  LOP3.LUT R3, R2.reuse, 0x3, RZ, 0xc0, !PT ;  /* 0x0000000302037812 */ /* 0x040fe400078ec0ff */
[----:B------:R-:W-:Y:S02]  /*0330*/  ISETP.GE.U32.AND P0, PT, R2, 0x3, PT ;  /* 0x000000030200780c */ /* 0x000fe40003f06070 */
[----:B------:R-:W-:-:S13]  /*0340*/  ISETP.NE.AND P1, PT, R3, 0x3, PT ;  /* 0x000000030300780c */ /* 0x000fda0003f25270 */
[----:B------:R-:W-:Y:S05]  /*0350*/  @!P1 BRA `(.L_x_10) ;  /* 0x0000000000609947 */ /* 0x000fea0003800000 */
[----:B------:R-:W-:Y:S01]  /*0360*/  IADD3 R2, PT, PT, R2, 0x1, RZ ;  /* 0x0000000102027810 */ /* 0x000fe20007ffe0ff */
[----:B------:R-:W-:-:S03]  /*0370*/  IMAD.MOV.U32 R20, RZ, RZ, RZ ;  /* 0x000000ffff147224 */ /* 0x000fc600078e00ff */
[----:B------:R-:W-:-:S04]  /*0380*/  LOP3.LUT R2, R2, 0x3, RZ, 0xc0, !PT ;  /* 0x0000000302027812 */ /* 0x000fc800078ec0ff */
[----:B------:R-:W-:-:S07]  /*0390*/  IADD3 R4, PT, PT, -R2, RZ, RZ ;  /* 0x000000ff02047210 */ /* 0x000fce0007ffe1ff */
.L_x_11:
[----:B------:R-:W-:-:S04]  /*03a0*/  IADD3 R3, P1, PT, R19, R0, RZ ;  /* 0x0000000013037210 */ /* 0x000fc80007f3e0ff */
[----:B------:R-:W-:Y:S02]  /*03b0*/  LEA.HI.X.SX32 R6, R0, R21, 0x1, P1 ;  /* 0x0000001500067211 */ /* 0x000fe400008f0eff */
[----:B------:R-:W-:-:S04]  /*03c0*/  LEA R2, P1, R3, UR4, 0x2 ;  /* 0x0000000403027c11 */ /* 0x000fc8000f8210ff */
[----:B------:R-:W-:-:S06]  /*03d0*/  LEA.HI.X R3, R3, UR5, R6, 0x2, P1 ;  /* 0x0000000503037c11 */ /* 0x000fcc00088f1406 */
[----:B------:R-:W2:Y:S01]  /*03e0*/  LDG.E.CONSTANT R3, desc[UR6][R2.64] ;  /* 0x0000000602037981 */ /* 0x000ea2000c1e9900 */
[----:B------:R-:W-:Y:S02]  /*03f0*/  HFMA2 R7, -RZ, RZ, 3.7421875, 0 ;  /* 0x437c0000ff077431 */ /* 0x000fe400000001ff */
[----:B------:R-:W-:Y:S02]  /*0400*/  IMAD.MOV.U32 R6, RZ, RZ, 0x3bbb989d ;  /* 0x3bbb989dff067424 */ /* 0x000fe400078e00ff */
[----:B------:R-:W-:Y:S02]  /*0410*/  VIADD R4, R4, 0x1 ;  /* 0x0000000104047836 */ /* 0x000fe40000000000 */
[----:B------:R-:W-:-:S03]  /*0420*/  IMAD.IADD R0, R15, 0x1, R0 ;  /* 0x000000010f007824 */ /* 0x000fc600078e0200 */
[----:B------:R-:W-:Y:S01]  /*0430*/  ISETP.NE.AND P1, PT, R4, RZ, PT ;  /* 0x000000ff0400720c */ /* 0x000fe20003f25270 */
[----:B--2--5:R-:W-:-:S04]  /*0440*/  FADD R5, -R14, R3 ;  /* 0x000000030e057221 */ /* 0x024fc80000000100 */
[----:B------:R-:W-:-:S04]  /*0450*/  FFMA.SAT R6, R5, R6, 0.5 ;  /* 0x3f00000005067423 */ /* 0x000fc80000002006 */
[----:B------:R-:W-:-:S04]  /*0460*/  FFMA.RM R6, R6, R7, 12582913 ;  /* 0x4b40000106067423 */ /* 0x000fc80000004007 */
[C---:B------:R-:W-:Y:S01]  /*0470*/  FADD R8, R6.reuse, -12583039 ;  /* 0xcb40007f06087421 */ /* 0x040fe20000000000 */
[----:B------:R-:W-:-:S03]  /*0480*/  SHF.L.U32 R3, R6, 0x17, RZ ;  /* 0x0000001706037819 */ /* 0x000fc600000006ff */
[----:B------:R-:W-:-:S04]  /*0490*/  FFMA R8, R5, 1.4426950216293334961, -R8 ;  /* 0x3fb8aa3b05087823 */ /* 0x000fc80000000808 */
[----:B------:R-:W-:-:S06]  /*04a0*/  FFMA R8, R5, 1.925963033500011079e-08, R8 ;  /* 0x32a5706005087823 */ /* 0x000fcc0000000008 */
[----:B------:R-:W0:Y:S02]  /*04b0*/  MUFU.EX2 R8, R8 ;  /* 0x0000000800087308 */ /* 0x000e240000000800 */
[----:B0-----:R-:W-:Y:S01]  /*04c0*/  FFMA R20, R3, R8, R20 ;  /* 0x0000000803147223 */ /* 0x001fe20000000014 */
[----:B------:R-:W-:Y:S06]  /*04d0*/  @P1 BRA `(.L_x_11) ;  /* 0xfffffffc00b01947 */ /* 0x000fec000383ffff */
.L_x_10:
[----:B------:R-:W-:Y:S05]  /*04e0*/  BSYNC.RECONVERGENT B1 ;  /* 0x0000000000017941 */ /* 0x000fea0003800200 */
.L_x_9:
[----:B------:R-:W-:Y:S05]  /*04f0*/  @!P0 BRA `(.L_x_8) ;  /* 0x0000000400108947 */ /* 0x000fea0003800000 */
[C---:B------:R-:W-:Y:S01]  /*0500*/  LEA R13, R15.reuse, R0, 0x1 ;  /* 0x000000000f0d7211 */ /* 0x040fe200078e08ff */
[----:B------:R-:W-:Y:S02]  /*0510*/  IMAD R16, R15, 0x3, R0 ;  /* 0x000000030f107824 */ /* 0x000fe400078e0200 */
[----:B------:R-:W-:-:S07]  /*0520*/  IMAD.IADD R18, R0, 0x1, R15 ;  /* 0x0000000100127824 */ /* 0x000fce00078e020f */
.L_x_12:
[----:B------:R-:W-:-:S04]  /*0530*/  IADD3 R2, P0, PT, R19, R0, RZ ;  /* 0x0000000013027210 */ /* 0x000fc80007f1e0ff */
[-C--:B------:R-:W-:Y:S02]  /*0540*/  LEA.HI.X.SX32 R5, R0, R21.reuse, 0x1, P0 ;  /* 0x0000001500057211 */ /* 0x080fe400000f0eff */
[C---:B------:R-:W-:Y:S02]  /*0550*/  LEA R6, P1, R2.reuse, UR8, 0x2 ;  /* 0x0000000802067c11 */ /* 0x040fe4000f8210ff */
[----:B------:R-:W-:Y:S02]  /*0560*/  IADD3 R3, P0, PT, R19, R18, RZ ;  /* 0x0000001213037210 */ /* 0x000fe40007f1e0ff */
[----:B------:R-:W-:Y:S02]  /*0570*/  LEA.HI.X R7, R2, UR9, R5, 0x2, P1 ;  /* 0x0000000902077c11 */ /* 0x000fe400088f1405 */
[----:B------:R-:W-:Y:S02]  /*0580*/  LEA.HI.X.SX32 R4, R18, R21, 0x1, P0 ;  /* 0x0000001512047211 */ /* 0x000fe400000f0eff */
[----:B------:R-:W-:-:S02]  /*0590*/  LEA R2, P0, R3, UR8, 0x2 ;  /* 0x0000000803027c11 */ /* 0x000fc4000f8010ff */
[----:B------:R0:W2:Y:S01]  /*05a0*/  LDG.E.CONSTANT R7, desc[UR6][R6.64] ;  /* 0x0000000606077981 */ /* 0x0000a2000c1e9900 */
[----:B------:R-:W-:Y:S02]  /*05b0*/  IADD3 R5, P1, PT, R19, R13, RZ ;  /* 0x0000000d13057210 */ /* 0x000fe40007f3e0ff */
[----:B------:R-:W-:Y:S02]  /*05c0*/  LEA.HI.X R3, R3, UR9, R4, 0x2, P0 ;  /* 0x0000000903037c11 */ /* 0x000fe400080f1404 */
[----:B------:R-:W-:Y:S02]  /*05d0*/  LEA.HI.X.SX32 R8, R13, R21, 0x1, P1 ;  /* 0x000000150d087211 */ /* 0x000fe400008f0eff */
[----:B------:R-:W-:Y:S02]  /*05e0*/  LEA R4, P0, R5, UR8, 0x2 ;  /* 0x0000000805047c11 */ /* 0x000fe4000f8010ff */
[----:B------:R-:W-:Y:S01]  /*05f0*/  IADD3 R9, P1, PT, R19, R16, RZ ;  /* 0x0000001013097210 */ /* 0x000fe20007f3e0ff */
[----:B------:R1:W3:Y:S01]  /*0600*/  LDG.E.CONSTANT R3, desc[UR6][R2.64] ;  /* 0x0000000602037981 */ /* 0x0002e2000c1e9900 */
[----:B------:R-:W-:-:S02]  /*0610*/  LEA.HI.X R5, R5, UR9, R8, 0x2, P0 ;  /* 0x0000000905057c11 */ /* 0x000fc400080f1408 */
[----:B------:R-:W-:Y:S02]  /*0620*/  LEA.HI.X.SX32 R22, R16, R21, 0x1, P1 ;  /* 0x0000001510167211 */ /* 0x000fe400008f0eff */
[C---:B------:R-:W-:Y:S02]  /*0630*/  LEA R8, P0, R9.reuse, UR8, 0x2 ;  /* 0x0000000809087c11 */ /* 0x040fe4000f8010ff */
[----:B------:R-:W4:Y:S02]  /*0640*/  LDG.E.CONSTANT R5, desc[UR6][R4.64] ;  /* 0x0000000604057981 */ /* 0x000f24000c1e9900 */
[----:B------:R-:W-:-:S06]  /*0650*/  LEA.HI.X R9, R9, UR9, R22, 0x2, P0 ;  /* 0x0000000909097c11 */ /* 0x000fcc00080f1416 */
[----:B------:R-:W4:Y:S01]  /*0660*/  LDG.E.CONSTANT R9, desc[UR6][R8.64] ;  /* 0x0000000608097981 */ /* 0x000f22000c1e9900 */
[----:B------:R-:W-:Y:S01]  /*0670*/  MOV R22, 0x3bbb989d ;  /* 0x3bbb989d00167802 */ /* 0x000fe20000000f00 */
[----:B0-----:R-:W-:Y:S01]  /*0680*/  IMAD.MOV.U32 R6, RZ, RZ, 0x437c0000 ;  /* 0x437c0000ff067424 */ /* 0x001fe200078e00ff */
[----:B------:R-:W-:-:S04]  /*0690*/  IADD3 R0, PT, PT, R15, R0, R15 ;  /* 0x000000000f007210 */ /* 0x000fc80007ffe00f */
[----:B------:R-:W-:-:S04]  /*06a0*/  IADD3 R0, PT, PT, R15, R0, R15 ;  /* 0x000000000f007210 */ /* 0x000fc80007ffe00f */
[----:B------:R-:W-:Y:S01]  /*06b0*/  ISETP.GE.AND P0, PT, R0, R17, PT ;  /* 0x000000110000720c */ /* 0x000fe20003f06270 */
[C---:B------:R-:W-:Y:S01]  /*06c0*/  IMAD R13, R15.reuse, 0x4, R13 ;  /* 0x000000040f0d7824 */ /* 0x040fe200078e020d */
[C---:B------:R-:W-:Y:S02]  /*06d0*/  LEA R18, R15.reuse, R18, 0x2 ;  /* 0x000000120f127211 */ /* 0x040fe400078e10ff */
[----:B------:R-:W-:Y:S01]  /*06e0*/  LEA R16, R15, R16, 0x2 ;  /* 0x000000100f107211 */ /* 0x000fe200078e10ff */
[----:B--2--5:R-:W-:-:S04]  /*06f0*/  FADD R7, -R14, R7 ;  /* 0x000000070e077221 */ /* 0x024fc80000000100 */
[----:B------:R-:W-:-:S04]  /*0700*/  FFMA.SAT R25, R7, R22, 0.5 ;  /* 0x3f00000007197423 */ /* 0x000fc80000002016 */
[----:B-1----:R-:W-:Y:S01]  /*0710*/  FFMA.RM R2, R25, R6, 12582913 ;  /* 0x4b40000119027423 */ /* 0x002fe20000004006 */
[----:B---3--:R-:W-:-:S03]  /*0720*/  FADD R23, -R14, R3 ;  /* 0x000000030e177221 */ /* 0x008fc60000000100 */
[----:B------:R-:W-:Y:S01]  /*0730*/  FADD R24, R2, -12583039 ;  /* 0xcb40007f02187421 */ /* 0x000fe20000000000 */
[----:B------:R-:W-:-:S03]  /*0740*/  FFMA.SAT R3, R23, R22, 0.5 ;  /* 0x3f00000017037423 */ /* 0x000fc60000002016 */
[----:B------:R-:W-:Y:S01]  /*0750*/  FFMA R24, R7, 1.4426950216293334961, -R24 ;  /* 0x3fb8aa3b07187823 */ /* 0x000fe20000000818 */
[C---:B----4-:R-:W-:Y:S01]  /*0760*/  FADD R5, -R14.reuse, R5 ;  /* 0x000000050e057221 */ /* 0x050fe20000000100 */
[----:B------:R-:W-:Y:S02]  /*0770*/  FFMA.RM R4, R3, R6, 12582913 ;  /* 0x4b40000103047423 */ /* 0x000fe40000004006 */
[----:B------:R-:W-:Y:S01]  /*0780*/  FFMA R26, R7, 1.925963033500011079e-08, R24 ;  /* 0x32a57060071a7823 */ /* 0x000fe20000000018 */
[----:B------:R-:W-:Y:S01]  /*0790*/  FFMA.SAT R3, R5, R22, 0.5 ;  /* 0x3f00000005037423 */ /* 0x000fe20000002016 */
[----:B------:R-:W-:Y:S01]  /*07a0*/  FADD R7, -R14, R9 ;  /* 0x000000090e077221 */ /* 0x000fe20000000100 */
[----:B------:R-:W-:Y:S02]  /*07b0*/  FADD R8, R4, -12583039 ;  /* 0xcb40007f04087421 */ /* 0x000fe40000000000 */
[----:B------:R-:W-:Y:S01]  /*07c0*/  FFMA.RM R3, R3, R6, 12582913 ;  /* 0x4b40000103037423 */ /* 0x000fe20000004006 */
[----:B------:R-:W-:Y:S01]  /*07d0*/  FFMA.SAT R25, R7, R22, 0.5 ;  /* 0x3f00000007197423 */ /* 0x000fe20000002016 */
[----:B------:R-:W-:-:S02]  /*07e0*/  FFMA R8, R23, 1.4426950216293334961, -R8 ;  /* 0x3fb8aa3b17087823 */ /* 0x000fc40000000808 */
[----:B------:R-:W-:Y:S01]  /*07f0*/  FADD R22, R3, -12583039 ;  /* 0xcb40007f03167421 */ /* 0x000fe20000000000 */
[----:B------:R-:W-:Y:S01]  /*0800*/  FFMA.RM R6, R25, R6, 12582913 ;  /* 0x4b40000119067423 */ /* 0x000fe20000004006 */
[----:B------:R-:W-:Y:S02]  /*0810*/  FFMA R8, R23, 1.925963033500011079e-08, R8 ;  /* 0x32a5706017087823 */ /* 0x000fe40000000008 */
[C---:B------:R-:W-:Y:S01]  /*0820*/  FFMA R22, R5.reuse, 1.4426950216293334961, -R22 ;  /* 0x3fb8aa3b05167823 */ /* 0x040fe20000000816 */
[----:B------:R-:W-:Y:S01]  /*0830*/  FADD R24, R6, -12583039 ;  /* 0xcb40007f06187421 */ /* 0x000fe20000000000 */
[----:B------:R-:W0:Y:S02]  /*0840*/  MUFU.EX2 R9, R26 ;  /* 0x0000001a00097308 */ /* 0x000e240000000800 */
[----:B------:R-:W-:Y:S01]  /*0850*/  FFMA R5, R5, 1.925963033500011079e-08, R22 ;  /* 0x32a5706005057823 */ /* 0x000fe20000000016 */
[----:B------:R-:W-:-:S05]  /*0860*/  FFMA R24, R7, 1.4426950216293334961, -R24 ;  /* 0x3fb8aa3b07187823 */ /* 0x000fca0000000818 */
[----:B------:R-:W1:Y:S01]  /*0870*/  MUFU.EX2 R8, R8 ;  /* 0x0000000800087308 */ /* 0x000e620000000800 */
[----:B------:R-:W-:Y:S01]  /*0880*/  FFMA R24, R7, 1.925963033500011079e-08, R24 ;  /* 0x32a5706007187823 */ /* 0x000fe20000000018 */
[----:B------:R-:W-:-:S06]  /*0890*/  SHF.L.U32 R23, R2, 0x17, RZ ;  /* 0x0000001702177819 */ /* 0x000fcc00000006ff */
[----:B------:R-:W2:Y:S01]  /*08a0*/  MUFU.EX2 R5, R5 ;  /* 0x0000000500057308 */ /* 0x000ea20000000800 */
[----:B------:R-:W-:Y:S02]  /*08b0*/  IMAD.SHL.U32 R7, R4, 0x800000, RZ ;  /* 0x0080000004077824 */ /* 0x000fe400078e00ff */
[----:B0-----:R-:W-:-:S05]  /*08c0*/  FFMA R20, R23, R9, R20 ;  /* 0x0000000917147223 */ /* 0x001fca0000000014 */
[----:B------:R-:W0:Y:S01]  /*08d0*/  MUFU.EX2 R24, R24 ;  /* 0x0000001800187308 */ /* 0x000e220000000800 */
[----:B------:R-:W-:Y:S01]  /*08e0*/  SHF.L.U32 R3, R3, 0x17, RZ ;  /* 0x0000001703037819 */ /* 0x000fe200000006ff */
[----:B-1----:R-:W-:Y:S01]  /*08f0*/  FFMA R8, R7, R8, R20 ;  /* 0x0000000807087223 */ /* 0x002fe20000000014 */
[----:B------:R-:W-:-:S03]  /*0900*/  IMAD.SHL.U32 R6, R6, 0x800000, RZ ;  /* 0x0080000006067824 */ /* 0x000fc600078e00ff */
[----:B--2---:R-:W-:-:S04]  /*0910*/  FFMA R3, R3, R5, R8 ;  /* 0x0000000503037223 */ /* 0x004fc80000000008 */
[----:B0-----:R-:W-:Y:S01]  /*0920*/  FFMA R20, R6, R24, R3 ;  /* 0x0000001806147223 */ /* 0x001fe20000000003 */
[----:B------:R-:W-:Y:S06]  /*0930*/  @!P0 BRA `(.L_x_12) ;  /* 0xfffffff800fc8947 */ /* 0x000fec000383ffff */
.L_x_8:
[----:B------:R-:W-:Y:S05]  /*0940*/  BSYNC.RECONVERGENT B0 ;  /* 0x0000000000007941 */ /* 0x000fea0003800200 */
.L_x_7:
[----:B------:R-:W0:Y:S01]  /*0950*/  S2UR UR5, SR_CgaCtaId ;  /* 0x00000000000579c3 */ /* 0x000e220000008800 */
[----:B------:R-:W-:Y:S01]  /*0960*/  UMOV UR4, 0x400 ;  /* 0x0000040000047882 */ /* 0x000fe20000000000 */
[----:B------:R-:W1:Y:S01]  /*0970*/  LDCU UR8, c[0x0][0x360] ;  /* 0x00006c00ff0877ac */ /* 0x000e620008000800 */
[----:B------:R-:W-:Y:S01]  /*0980*/  ISETP.NE.AND P1, PT, R12, RZ, PT ;  /* 0x000000ff0c00720c */ /* 0x000fe20003f25270 */
[----:B-1----:R-:W-:Y:S02]  /*0990*/  UISETP.GE.U32.AND UP0, UPT, UR8, 0x2, UPT ;  /* 0x000000020800788c */ /* 0x002fe4000bf06070 */
[----:B0-----:R-:W-:-:S06]  /*09a0*/  ULEA UR4, UR5, UR4, 0x18 ;  /* 0x0000000405047291 */ /* 0x001fcc000f8ec0ff */
[----:B------:R-:W-:-:S05]  /*09b0*/  LEA R3, R12, UR4, 0x2 ;  /* 0x000000040c037c11 */ /* 0x000fca000f8e10ff */
[----:B------:R0:W-:Y:S01]  /*09c0*/  STS [R3], R20 ;  /* 0x0000001403007388 */ /* 0x0001e20000000800 */
[----:B------:R-:W-:Y:S06]  /*09d0*/  BAR.SYNC.DEFER_BLOCKING 0x0 ;  /* 0x0000000000007b1d */ /* 0x000fec0000010000 */
[----:B------:R-:W-:Y:S05]  /*09e0*/  BRA.U !UP0, `(.L_x_13) ;  /* 0x0000000108307547 */ /* 0x000fea000b800000 */
[----:B------:R-:W-:-:S07]  /*09f0*/  IMAD.U32 R0, RZ, RZ, UR8 ;  /* 0x00000008ff007e24 */ /* 0x000fce000f8e00ff */
.L_x_14:
[----:B------:R-:W-:-:S04]  /*0a00*/  SHF.R.U32.HI R6, RZ, 0x1, R0 ;  /* 0x00000001ff067819 */ /* 0x000fc80000011600 */
[----:B------:R-:W-:-:S13]  /*0a10*/  ISETP.GE.U32.AND P0, PT, R12, R6, PT ;  /* 0x000000060c00720c */ /* 0x000fda0003f06070 */
[----:B------:R-:W-:Y:S01]  /*0a20*/  @!P0 LEA R2, R6, R3, 0x2 ;  /* 0x0000000306028211 */ /* 0x000fe200078e10ff */
[----:B------:R-:W-:Y:S05]  /*0a30*/  @!P0 LDS R5, [R3] ;  /* 0x0000000003058984 */ /* 0x000fea0000000800 */
[----:B------:R-:W1:Y:S02]  /*0a40*/  @!P0 LDS R2, [R2] ;  /* 0x0000000002028984 */ /* 0x000e640000000800 */
[----:B-1----:R-:W-:-:S05]  /*0a50*/  @!P0 FADD R4, R2, R5 ;  /* 0x0000000502048221 */ /* 0x002fca0000000000 */
[----:B------:R1:W-:Y:S01]  /*0a60*/  @!P0 STS [R3], R4 ;  /* 0x0000000403008388 */ /* 0x0003e20000000800 */
[----:B------:R-:W-:Y:S01]  /*0a70*/  BAR.SYNC.DEFER_BLOCKING 0x0 ;  /* 0x0000000000007b1d */ /* 0x000fe20000010000 */
[----:B------:R-:W-:Y:S02]  /*0a80*/  ISETP.GT.U32.AND P0, PT, R0, 0x3, PT ;  /* 0x000000030000780c */ /* 0x000fe40003f04070 */
[----:B------:R-:W-:-:S11]  /*0a90*/  MOV R0, R6 ;  /* 0x0000000600007202 */ /* 0x000fd60000000f00 */
[----:B-1----:R-:W-:Y:S05]  /*0aa0*/  @P0 BRA `(.L_x_14) ;  /* 0xfffffffc00d40947 */ /* 0x002fea000383ffff */
.L_x_13:
[----:B------:R-:W-:Y:S05]  /*0ab0*/  @P1 EXIT ;  /* 0x000000000000194d */ /* 0x000fea0003800000 */
[----:B------:R-:W1:Y:S01]  /*0ac0*/  S2UR UR5, SR_CgaCtaId ;  /* 0x00000000000579c3 */ /* 0x000e620000008800 */
[----:B------:R-:W-:-:S07]  /*0ad0*/  UMOV UR4, 0x400 ;  /* 0x0000040000047882 */ /* 0x000fce0000000000 */
[----:B0-----:R-:W0:Y:S01]  /*0ae0*/  LDC.64 R2, c[0x0][0x390] ;  /* 0x0000e400ff027b82 */ /* 0x001e220000000a00 */
[----:B-1----:R-:W-:-:S09]  /*0af0*/  ULEA UR4, UR5, UR4, 0x18 ;  /* 0x0000000405047291 */ /* 0x002fd2000f8ec0ff */
[----:B------:R-:W1:Y:S02]  /*0b00*/  LDS R5, [UR4] ;  /* 0x00000004ff057984 */ /* 0x000e640008000800 */
[----:B------:R-:W2:Y:S02]  /*0b10*/  LDCU UR4, c[0x0][0x3a8] ;  /* 0x00007500ff0477ac */ /* 0x000ea40008000800 */
[----:B--2---:R-:W-:-:S04]  /*0b20*/  IMAD R11, R10, UR4, R11 ;  /* 0x000000040a0b7c24 */ /* 0x004fc8000f8e020b */
[----:B0-----:R-:W-:-:S05]  /*0b30*/  IMAD.WIDE R2, R11, 0x4, R2 ;  /* 0x000000040b027825 */ /* 0x001fca00078e0202 */
[----:B-1----:R-:W-:Y:S01]  /*0b40*/  STG.E desc[UR6][R2.64], R5 ;  /* 0x0000000502007986 */ /* 0x002fe2000c101906 */
[----:B------:R-:W-:Y:S05]  /*0b50*/  EXIT ;  /* 0x000000000000794d */ /* 0x000fea0003800000 */
.L_x_15:
        /* <DEDUP_REMOVED lines=10> */
.L_x_28:


//--------------------- .text._Z15MaxLogitsKernelPKfPfiii --------------------------
	.section	.text._Z15MaxLogitsKernelPKfPfiii,"ax",@progbits
	.align	128
        .global         _Z15MaxLogitsKernelPKfPfiii
        .type           _Z15MaxLogitsKernelPKfPfiii,@function
        .size           _Z15MaxLogitsKernelPKfPfiii,(.L_x_29 - _Z15MaxLogitsKernelPKfPfiii)
        .other          _Z15MaxLogitsKernelPKfPfiii,@"STO_CUDA_ENTRY STV_DEFAULT"
_Z15MaxLogitsKernelPKfPfiii:
.text._Z15MaxLogitsKernelPKfPfiii:
[----:B------:R-:W-:Y:S08]  /*0000*/  LDC R1, c[0x0][0x37c] ;  /* 0x0000df00ff017b82 */ /* 0x000ff00000000800 */
[----:B------:R-:W0:Y:S08]  /*0010*/  S2UR UR6, SR_CTAID.X ;  /* 0x00000000000679c3 */ /* 0x000e300000002500 */
[----:B------:R-:W0:Y:S02]  /*0020*/  LDC R0, c[0x0][0x390] ;  /* 0x0000e400ff007b82 */ /* 0x000e240000000800 */
[----:B0-----:R-:W-:-:S13]  /*0030*/  ISETP.LE.AND P0, PT, R0, UR6, PT ;  /* 0x0000000600007c0c */ /* 0x001fda000bf03270 */
[----:B------:R-:W-:Y:S05]  /*0040*/  @P0 EXIT ;  /* 0x000000000000094d */ /* 0x000fea0003800000 */
[----:B------:R-:W0:Y:S01]  /*0050*/  S2R R10, SR_TID.X ;  /* 0x00000000000a7919 */ /* 0x000e220000002100 */
[----:B------:R-:W1:Y:S01]  /*0060*/  S2UR UR5, SR_CgaCtaId ;  /* 0x00000000000579c3 */ /* 0x000e620000008800 */
[----:B------:R-:W-:Y:S01]  /*0070*/  UMOV UR4, 0x400 ;  /* 0x0000040000047882 */ /* 0x000fe20000000000 */
[----:B------:R-:W-:Y:S01]  /*0080*/  IMAD.MOV.U32 R2, RZ, RZ, -0x800000 ;  /* 0xff800000ff027424 */ /* 0x000fe200078e00ff */
[----:B------:R-:W2:Y:S01]  /*0090*/  S2R R0, SR_CTAID.Y ;  /* 0x0000000000007919 */ /* 0x000ea20000002600 */
[----:B------:R-:W3:Y:S01]  /*00a0*/  LDCU.64 UR8, c[0x0][0x358] ;  /* 0x00006b00ff0877ac */ /* 0x000ee20008000a00 */
[----:B------:R-:W-:Y:S03]  /*00b0*/  BSSY.RECONVERGENT B0, `(.L_x_16) ;  /* 0x0000060000007945 */ /* 0x000fe60003800200 */
[----:B------:R-:W4:Y:S01]  /*00c0*/  LDC R16, c[0x0][0x394] ;  /* 0x0000e500ff107b82 */ /* 0x000f220000000800 */
[----:B------:R-:W0:Y:S01]  /*00d0*/  LDCU.64 UR10, c[0x0][0x380] ;  /* 0x00007000ff0a77ac */ /* 0x000e220008000a00 */
[----:B-1----:R-:W-:-:S06]  /*00e0*/  ULEA UR4, UR5, UR4, 0x18 ;  /* 0x0000000405047291 */ /* 0x002fcc000f8ec0ff */
[----:B0-----:R-:W-:Y:S01]  /*00f0*/  LEA R11, R10, UR4, 0x2 ;  /* 0x000000040a0b7c11 */ /* 0x001fe2000f8e10ff */
[----:B--2---:R-:W-:-:S04]  /*0100*/  IMAD.U32 R5, R0, 0x10000, RZ ;  /* 0x0001000000057824 */ /* 0x004fc800078e00ff */
[----:B------:R0:W-:Y:S01]  /*0110*/  STS [R11], R2 ;  /* 0x000000020b007388 */ /* 0x0001e20000000800 */
[----:B------:R-:W1:Y:S01]  /*0120*/  LDCU.64 UR4, c[0x0][0x380] ;  /* 0x00007000ff0477ac */ /* 0x000e620008000a00 */
[----:B------:R-:W-:-:S04]  /*0130*/  LOP3.LUT R13, R5, R10, RZ, 0xfc, !PT ;  /* 0x0000000a050d7212 */ /* 0x000fc800078efcff */
[----:B----4-:R-:W-:-:S13]  /*0140*/  ISETP.GE.AND P0, PT, R13, R16, PT ;  /* 0x000000100d00720c */ /* 0x010fda0003f06270 */
[----:B01-3--:R-:W-:Y:S05]  /*0150*/  @P0 BRA `(.L_x_17) ;  /* 0x0000000400540947 */ /* 0x00bfea0003800000 */
[----:B------:R-:W0:Y:S01]  /*0160*/  LDC R12, c[0x0][0x360] ;  /* 0x0000d800ff0c7b82 */ /* 0x000e220000000800 */
[----:B------:R-:W-:Y:S01]  /*0170*/  VIADDMNMX R14, R5, 0x10000, R16, PT ;  /* 0x00010000050e7846 */ /* 0x000fe20003800110 */
[----:B------:R-:W-:Y:S01]  /*0180*/  IMAD R16, R16, UR6, RZ ;  /* 0x0000000610107c24 */ /* 0x000fe2000f8e02ff */
[----:B------:R-:W-:Y:S01]  /*0190*/  BSSY.RECONVERGENT B1, `(.L_x_18) ;  /* 0x000002d000017945 */ /* 0x000fe20003800200 */
[----:B------:R-:W-:-:S03]  /*01a0*/  IMAD.MOV.U32 R20, RZ, RZ, -0x800000 ;  /* 0xff800000ff147424 */ /* 0x000fc600078e00ff */
[----:B------:R-:W-:Y:S01]  /*01b0*/  SHF.R.S32.HI R18, RZ, 0x1f, R16 ;  /* 0x0000001fff127819 */ /* 0x000fe20000011410 */
[----:B0-----:R-:W0:Y:S01]  /*01c0*/  I2F.U32.RP R6, R12 ;  /* 0x0000000c00067306 */ /* 0x001e220000209000 */
[----:B------:R-:W-:Y:S01]  /*01d0*/  IMAD.IADD R5, R13, 0x1, R12 ;  /* 0x000000010d057824 */ /* 0x000fe200078e020c */
[----:B------:R-:W-:-:S04]  /*01e0*/  ISETP.NE.U32.AND P2, PT, R12, RZ, PT ;  /* 0x000000ff0c00720c */ /* 0x000fc80003f45070 */
[----:B------:R-:W-:Y:S02]  /*01f0*/  ISETP.GE.AND P0, PT, R5, R14, PT ;  /* 0x0000000e0500720c */ /* 0x000fe40003f06270 */
[----:B------:R-:W-:Y:S01]  /*0200*/  VIMNMX R4, PT, PT, R14, R5, !PT ;  /* 0x000000050e047248 */ /* 0x000fe20007fe0100 */
[----:B0-----:R-:W0:Y:S02]  /*0210*/  MUFU.RCP R6, R6 ;  /* 0x0000000600067308 */ /* 0x001e240000001000 */
[----:B0-----:R-:W-:Y:S01]  /*0220*/  VIADD R2, R6, 0xffffffe ;  /* 0x0ffffffe06027836 */ /* 0x001fe20000000000 */
[----:B------:R-:W-:-:S05]  /*0230*/  SEL R6, RZ, 0x1, P0 ;  /* 0x00000001ff067807 */ /* 0x000fca0000000000 */
[----:B------:R0:W1:Y:S01]  /*0240*/  F2I.FTZ.U32.TRUNC.NTZ R3, R2 ;  /* 0x0000000200037305 */ /* 0x000062000021f000 */
[----:B------:R-:W-:Y:S01]  /*0250*/  IADD3 R5, PT, PT, R4, -R5, -R6 ;  /* 0x8000000504057210 */ /* 0x000fe20007ffe806 */
[----:B0-----:R-:W-:Y:S02]  /*0260*/  IMAD.MOV.U32 R2, RZ, RZ, RZ ;  /* 0x000000ffff027224 */ /* 0x001fe400078e00ff */
[----:B-1----:R-:W-:-:S04]  /*0270*/  IMAD.MOV R7, RZ, RZ, -R3 ;  /* 0x000000ffff077224 */ /* 0x002fc800078e0a03 */
[----:B------:R-:W-:-:S04]  /*0280*/  IMAD R7, R7, R12, RZ ;  /* 0x0000000c07077224 */ /* 0x000fc800078e02ff */
[----:B------:R-:W-:-:S06]  /*0290*/  IMAD.HI.U32 R2, R3, R7, R2 ;  /* 0x0000000703027227 */ /* 0x000fcc00078e0002 */
[----:B------:R-:W-:-:S04]  /*02a0*/  IMAD.HI.U32 R3, R2, R5, RZ ;  /* 0x0000000502037227 */ /* 0x000fc800078e00ff */
[----:B------:R-:W-:-:S04]  /*02b0*/  IMAD.MOV R2, RZ, RZ, -R3 ;  /* 0x000000ffff027224 */ /* 0x000fc800078e0a03 */
[----:B------:R-:W-:-:S05]  /*02c0*/  IMAD R5, R12, R2, R5 ;  /* 0x000000020c057224 */ /* 0x000fca00078e0205 */
[----:B------:R-:W-:-:S13]  /*02d0*/  ISETP.GE.U32.AND P0, PT, R5, R12, PT ;  /* 0x0000000c0500720c */ /* 0x000fda0003f06070 */
[----:B------:R-:W-:Y:S02]  /*02e0*/  @P0 IMAD.IADD R5, R5, 0x1, -R12 ;  /* 0x0000000105050824 */ /* 0x000fe400078e0a0c */
[----:B------:R-:W-:-:S03]  /*02f0*/  @P0 VIADD R3, R3, 0x1 ;  /* 0x0000000103030836 */ /* 0x000fc60000000000 */
[----:B------:R-:W-:-:S13]  /*0300*/  ISETP.GE.U32.AND P1, PT, R5, R12, PT ;  /* 0x0000000c0500720c */ /* 0x000fda0003f26070 */
[----:B------:R-:W-:Y:S01]  /*0310*/  @P1 VIADD R3, R3, 0x1 ;  /* 0x0000000103031836 */ /* 0x000fe20000000000 */
[----:B------:R-:W-:-:S05]  /*0320*/  @!P2 LOP3.LUT R3, RZ, R12, RZ, 0x33, !PT ;  /* 0x0000000cff03a212 */ /* 0x000fca00078e33ff */
[----:B------:R-:W-:-:S05]  /*0330*/  IMAD.IADD R2, R6, 0x1, R3 ;  /* 0x0000000106027824 */ /* 0x000fca00078e0203 */
[C---:B------:R-:W-:Y:S02]  /*0340*/  LOP3.LUT R3, R2.reuse, 0x3, RZ, 0xc0, !PT ;  /* 0x0000000302037812 */ /* 0x040fe400078ec0ff */
[----:B------:R-:W-:Y:S02]  /*0350*/  ISETP.GE.U32.AND P0, PT, R2, 0x3, PT ;  /* 0x000000030200780c */ /* 0x000fe40003f06070 */
[----:B------:R-:W-:-:S13]  /*0360*/  ISETP.NE.AND P1, PT, R3, 0x3, PT ;  /* 0x000000030300780c */ /* 0x000fda0003f25270 */
[----:B------:R-:W-:Y:S05]  /*0370*/  @!P1 BRA `(.L_x_19) ;  /* 0x0000000000389947 */ /* 0x000fea0003800000 */
[----:B------:R-:W-:Y:S02]  /*0380*/  VIADD R2, R2, 0x1 ;  /* 0x0000000102027836 */ /* 0x000fe40000000000 */
[----:B------:R-:W-:-:S03]  /*0390*/  IMAD.MOV.U32 R20, RZ, RZ, -0x800000 ;  /* 0xff800000ff147424 */ /* 0x000fc600078e00ff */
[----:B------:R-:W-:-:S05]  /*03a0*/  LOP3.LUT R2, R2, 0x3, RZ, 0xc0, !PT ;  /* 0x0000000302027812 */ /* 0x000fca00078ec0ff */
[----:B------:R-:W-:-:S07]  /*03b0*/  IMAD.MOV R4, RZ, RZ, -R2 ;  /* 0x000000ffff047224 */ /* 0x000fce00078e0a02 */
.L_x_20:
[----:B------:R-:W-:-:S04]  /*03c0*/  IADD3 R3, P1, PT, R16, R13, RZ ;  /* 0x0000000d10037210 */ /* 0x000fc80007f3e0ff */
[----:B------:R-:W-:Y:S02]  /*03d0*/  LEA.HI.X.SX32 R6, R13, R18, 0x1, P1 ;  /* 0x000000120d067211 */ /* 0x000fe400008f0eff */
[----:B------:R-:W-:-:S04]  /*03e0*/  LEA R2, P1, R3, UR4, 0x2 ;  /* 0x0000000403027c11 */ /* 0x000fc8000f8210ff */
[----:B------:R-:W-:-:S06]  /*03f0*/  LEA.HI.X R3, R3, UR5, R6, 0x2, P1 ;  /* 0x0000000503037c11 */ /* 0x000fcc00088f1406 */
[----:B------:R-:W2:Y:S01]  /*0400*/  LDG.E.CONSTANT R3, desc[UR8][R2.64] ;  /* 0x0000000802037981 */ /* 0x000ea2000c1e9900 */
[----:B------:R-:W-:Y:S02]  /*0410*/  VIADD R4, R4, 0x1 ;  /* 0x0000000104047836 */ /* 0x000fe40000000000 */
[----:B------:R-:W-:-:S03]  /*0420*/  IMAD.IADD R13, R12, 0x1, R13 ;  /* 0x000000010c0d7824 */ /* 0x000fc600078e020d */
[----:B------:R-:W-:Y:S02]  /*0430*/  ISETP.NE.AND P1, PT, R4, RZ, PT ;  /* 0x000000ff0400720c */ /* 0x000fe40003f25270 */
[----:B--2---:R-:W-:-:S11]  /*0440*/  FMNMX R20, R3, R20, !PT ;  /* 0x0000001403147209 */ /* 0x004fd60007800000 */
[----:B------:R-:W-:Y:S05]  /*0450*/  @P1 BRA `(.L_x_20) ;  /* 0xfffffffc00d81947 */ /* 0x000fea000383ffff */
.L_x_19:
[----:B------:R-:W-:Y:S05]  /*0460*/  BSYNC.RECONVERGENT B1 ;  /* 0x0000000000017941 */ /* 0x000fea0003800200 */
.L_x_18:
[----:B------:R-:W-:Y:S04]  /*0470*/  BSSY.RECONVERGENT B1, `(.L_x_21) ;  /* 0x0000022000017945 */ /* 0x000fe80003800200 */
[----:B------:R-:W-:Y:S05]  /*0480*/  @!P0 BRA `(.L_x_22) ;  /* 0x0000000000808947 */ /* 0x000fea0003800000 */
[C-C-:B------:R-:W-:Y:S02]  /*0490*/  IMAD R19, R12.reuse, 0x2, R13.reuse ;  /* 0x000000020c137824 */ /* 0x140fe400078e020d */
[----:B------:R-:W-:Y:S02]  /*04a0*/  IMAD R15, R12, 0x3, R13 ;  /* 0x000000030c0f7824 */ /* 0x000fe400078e020d */
[----:B------:R-:W-:-:S07]  /*04b0*/  IMAD.IADD R17, R13, 0x1, R12 ;  /* 0x000000010d117824 */ /* 0x000fce00078e020c */
.L_x_23:
[C---:B------:R-:W-:Y:S02]  /*04c0*/  IADD3 R3, P0, PT, R16.reuse, R13, RZ ;  /* 0x0000000d10037210 */ /* 0x040fe40007f1e0ff */
[C---:B------:R-:W-:Y:S02]  /*04d0*/  IADD3 R7, P2, PT, R16.reuse, R19, RZ ;  /* 0x0000001310077210 */ /* 0x040fe40007f5e0ff */
[----:B------:R-:W-:Y:S02]  /*04e0*/  LEA.HI.X.SX32 R4, R13, R18, 0x1, P0 ;  /* 0x000000120d047211 */ /* 0x000fe400000f0eff */
[C---:B------:R-:W-:Y:S02]  /*04f0*/  LEA R2, P1, R3.reuse, UR10, 0x2 ;  /* 0x0000000a03027c11 */ /* 0x040fe4000f8210ff */
[----:B------:R-:W-:Y:S02]  /*0500*/  IADD3 R5, P0, PT, R16, R17, RZ ;  /* 0x0000001110057210 */ /* 0x000fe40007f1e0ff */
[----:B------:R-:W-:-:S02]  /*0510*/  LEA.HI.X R3, R3, UR11, R4, 0x2, P1 ;  /* 0x0000000b03037c11 */ /* 0x000fc400088f1404 */
[-C--:B------:R-:W-:Y:S02]  /*0520*/  LEA.HI.X.SX32 R26, R17, R18.reuse, 0x1, P0 ;  /* 0x00000012111a7211 */ /* 0x080fe400000f0eff */
[----:B------:R-:W-:Y:S01]  /*0530*/  IADD3 R9, P1, PT, R16, R15, RZ ;  /* 0x0000000f10097210 */ /* 0x000fe20007f3e0ff */
[----:B------:R-:W2:Y:S01]  /*0540*/  LDG.E.CONSTANT R2, desc[UR8][R2.64] ;  /* 0x0000000802027981 */ /* 0x000ea2000c1e9900 */
[----:B------:R-:W-:Y:S02]  /*0550*/  LEA R4, P0, R5, UR10, 0x2 ;  /* 0x0000000a05047c11 */ /* 0x000fe4000f8010ff */
[-C--:B------:R-:W-:Y:S02]  /*0560*/  LEA.HI.X.SX32 R24, R19, R18.reuse, 0x1, P2 ;  /* 0x0000001213187211 */ /* 0x080fe400010f0eff */
[----:B------:R-:W-:Y:S02]  /*0570*/  LEA R6, P2, R7, UR10, 0x2 ;  /* 0x0000000a07067c11 */ /* 0x000fe4000f8410ff */
[----:B------:R-:W-:-:S02]  /*0580*/  LEA.HI.X.SX32 R22, R15, R18, 0x1, P1 ;  /* 0x000000120f167211 */ /* 0x000fc400008f0eff */
[----:B------:R-:W-:Y:S02]  /*0590*/  LEA.HI.X R5, R5, UR11, R26, 0x2, P0 ;  /* 0x0000000b05057c11 */ /* 0x000fe400080f141a */
[----:B------:R-:W-:Y:S02]  /*05a0*/  LEA R8, P1, R9, UR10, 0x2 ;  /* 0x0000000a09087c11 */ /* 0x000fe4000f8210ff */
[----:B------:R-:W-:Y:S02]  /*05b0*/  LEA.HI.X R7, R7, UR11, R24, 0x2, P2 ;  /* 0x0000000b07077c11 */ /* 0x000fe400090f1418 */
[----:B------:R-:W-:Y:S01]  /*05c0*/  LEA.HI.X R9, R9, UR11, R22, 0x2, P1 ;  /* 0x0000000b09097c11 */ /* 0x000fe200088f1416 */
[----:B------:R-:W2:Y:S04]  /*05d0*/  LDG.E.CONSTANT R5, desc[UR8][R4.64] ;  /* 0x0000000804057981 */ /* 0x000ea8000c1e9900 */
[----:B------:R-:W3:Y:S04]  /*05e0*/  LDG.E.CONSTANT R7, desc[UR8][R6.64] ;  /* 0x0000000806077981 */ /* 0x000ee8000c1e9900 */
[----:B------:R-:W3:Y:S01]  /*05f0*/  LDG.E.CONSTANT R8, desc[UR8][R8.64] ;  /* 0x0000000808087981 */ /* 0x000ee2000c1e9900 */
[----:B------:R-:W-:-:S04]  /*0600*/  IADD3 R13, PT, PT, R12, R13, R12 ;  /* 0x0000000d0c0d7210 */ /* 0x000fc80007ffe00c */
[----:B------:R-:W-:-:S04]  /*0610*/  IADD3 R13, PT, PT, R12, R13, R12 ;  /* 0x0000000d0c0d7210 */ /* 0x000fc80007ffe00c */
[----:B------:R-:W-:Y:S01]  /*0620*/  ISETP.GE.AND P0, PT, R13, R14, PT ;  /* 0x0000000e0d00720c */ /* 0x000fe20003f06270 */
[C---:B------:R-:W-:Y:S02]  /*0630*/  IMAD R19, R12.reuse, 0x4, R19 ;  /* 0x000000040c137824 */ /* 0x040fe400078e0213 */
[C---:B------:R-:W-:Y:S02]  /*0640*/  IMAD R15, R12.reuse, 0x4, R15 ;  /* 0x000000040c0f7824 */ /* 0x040fe400078e020f */
[----:B------:R-:W-:Y:S01]  /*0650*/  IMAD R17, R12, 0x4, R17 ;  /* 0x000000040c117824 */ /* 0x000fe200078e0211 */
[----:B--2---:R-:W-:-:S04]  /*0660*/  FMNMX3 R20, R20, R2, R5, !PT ;  /* 0x0000000214147276 */ /* 0x004fc80007800005 */
[----:B---3--:R-:W-:-:S03]  /*0670*/  FMNMX3 R20, R20, R7, R8, !PT ;  /* 0x0000000714147276 */ /* 0x008fc60007800008 */
[----:B------:R-:W-:Y:S05]  /*0680*/  @!P0 BRA `(.L_x_23) ;  /* 0xfffffffc008c8947 */ /* 0x000fea000383ffff */
.L_x_22:
[----:B------:R-:W-:Y:S05]  /*0690*/  BSYNC.RECONVERGENT B1 ;  /* 0x0000000000017941 */ /* 0x000fea0003800200 */
.L_x_21:
[----:B------:R0:W-:Y:S02]  /*06a0*/  STS [R11], R20 ;  /* 0x000000140b007388 */ /* 0x0001e40000000800 */
.L_x_17:
[----:B------:R-:W-:Y:S05]  /*06b0*/  BSYNC.RECONVERGENT B0 ;  /* 0x0000000000007941 */ /* 0x000fea0003800200 */
.L_x_16:
[----:B------:R-:W1:Y:S01]  /*06c0*/  LDCU UR4, c[0x0][0x360] ;  /* 0x00006c00ff0477ac */ /* 0x000e620008000800 */
[----:B------:R-:W-:Y:S01]  /*06d0*/  BAR.SYNC.DEFER_BLOCKING 0x0 ;  /* 0x0000000000007b1d */ /* 0x000fe20000010000 */
[----:B------:R-:W-:Y:S01]  /*06e0*/  ISETP.NE.AND P1, PT, R10, RZ, PT ;  /* 0x000000ff0a00720c */ /* 0x000fe20003f25270 */
[----:B-1----:R-:W-:-:S09]  /*06f0*/  UISETP.GE.U32.AND UP0, UPT, UR4, 0x2, UPT ;  /* 0x000000020400788c */ /* 0x002fd2000bf06070 */
[----:B------:R-:W-:Y:S05]  /*0700*/  BRA.U !UP0, `(.L_x_24) ;  /* 0x0000000108307547 */ /* 0x000fea000b800000 */
[----:B------:R-:W-:-:S07]  /*0710*/  IMAD.U32 R2, RZ, RZ, UR4 ;  /* 0x00000004ff027e24 */ /* 0x000fce000f8e00ff */
.L_x_25:
[----:B------:R-:W-:-:S04]  /*0720*/  SHF.R.U32.HI R5, RZ, 0x1, R2 ;  /* 0x00000001ff057819 */ /* 0x000fc80000011602 */
[----:B------:R-:W-:-:S13]  /*0730*/  ISETP.GE.U32.AND P0, PT, R10, R5, PT ;  /* 0x000000050a00720c */ /* 0x000fda0003f06070 */
[----:B------:R-:W-:Y:S01]  /*0740*/  @!P0 IMAD R4, R5, 0x4, R11 ;  /* 0x0000000405048824 */ /* 0x000fe200078e020b */
[----:B------:R-:W-:Y:S05]  /*0750*/  @!P0 LDS R3, [R11] ;  /* 0x000000000b038984 */ /* 0x000fea0000000800 */
[----:B------:R-:W1:Y:S02]  /*0760*/  @!P0 LDS R4, [R4] ;  /* 0x0000000004048984 */ /* 0x000e640000000800 */
[----:B-1----:R-:W-:-:S05]  /*0770*/  @!P0 FMNMX R6, R3, R4, !PT ;  /* 0x0000000403068209 */ /* 0x002fca0007800000 */
[----:B------:R1:W-:Y:S01]  /*0780*/  @!P0 STS [R11], R6 ;  /* 0x000000060b008388 */ /* 0x0003e20000000800 */
[----:B------:R-:W-:Y:S01]  /*0790*/  BAR.SYNC.DEFER_BLOCKING 0x0 ;  /* 0x0000000000007b1d */ /* 0x000fe20000010000 */
[----:B------:R-:W-:Y:S01]  /*07a0*/  ISETP.GT.U32.AND P0, PT, R2, 0x3, PT ;  /* 0x000000030200780c */ /* 0x000fe20003f04070 */
[----:B------:R-:W-:-:S12]  /*07b0*/  IMAD.MOV.U32 R2, RZ, RZ, R5 ;  /* 0x000000ffff027224 */ /* 0x000fd800078e0005 */
[----:B-1----:R-:W-:Y:S05]  /*07c0*/  @P0 BRA `(.L_x_25) ;  /* 0xfffffffc00d40947 */ /* 0x002fea000383ffff */
.L_x_24:
[----:B------:R-:W-:Y:S05]  /*07d0*/  @P1 EXIT ;  /* 0x000000000000194d */ /* 0x000fea0003800000 */
[----:B------:R-:W1:Y:S01]  /*07e0*/  S2UR UR5, SR_CgaCtaId ;  /* 0x00000000000579c3 */ /* 0x000e620000008800 */
[----:B------:R-:W-:-:S07]  /*07f0*/  UMOV UR4, 0x400 ;  /* 0x0000040000047882 */ /* 0x000fce0000000000 */
[----:B------:R-:W2:Y:S08]  /*0800*/  LDC R7, c[0x0][0x398] ;  /* 0x0000e600ff077b82 */ /* 0x000eb00000000800 */
[----:B------:R-:W3:Y:S01]  /*0810*/  LDC.64 R2, c[0x0][0x388] ;  /* 0x0000e200ff027b82 */ /* 0x000ee20000000a00 */
[----:B-1----:R-:W-:Y:S01]  /*0820*/  ULEA UR4, UR5, UR4, 0x18 ;  /* 0x0000000405047291 */ /* 0x002fe2000f8ec0ff */
[----:B--2---:R-:W-:-:S08]  /*0830*/  IMAD R7, R7, UR6, R0 ;  /* 0x0000000607077c24 */ /* 0x004fd0000f8e0200 */
[----:B------:R-:W1:Y:S01]  /*0840*/  LDS R5, [UR4] ;  /* 0x00000004ff057984 */ /* 0x000e620008000800 */
[----:B---3--:R-:W-:-:S05]  /*0850*/  IMAD.WIDE R2, R7, 0x4, R2 ;  /* 0x0000000407027825 */ /* 0x008fca00078e0202 */
[----:B-1----:R-:W-:Y:S01]  /*0860*/  STG.E desc[UR8][R2.64], R5 ;  /* 0x0000000502007986 */ /* 0x002fe2000c101908 */
[----:B------:R-:W-:Y:S05]  /*0870*/  EXIT ;  /* 0x000000000000794d */ /* 0x000fea0003800000 */
.L_x_26:
        /* <DEDUP_REMOVED lines=16> */
.L_x_29:


//--------------------- .nv.shared._Z22CrossEntropyLossKernelPKfPKiS0_S0_Pfiii --------------------------
	.section	.nv.shared._Z22CrossEntropyLossKernelPKfPKiS0_S0_Pfiii,"aw",@nobits
	.sectionflags	@""
	.align	16
	.zero		1024


//--------------------- .nv.shared.reserved.0     --------------------------
	.section	.nv.shared.reserved.0,"aw",@nobits
	.weak		__nv_reservedSMEM_offset_0_alias
	.size		__nv_reservedSMEM_offset_0_alias, 0, 64
	.other		__nv_reservedSMEM_offset_0_alias,@"STO_CUDA_RESERVED_SHARED STV_DEFAULT"
__nv_reservedSMEM_offset_0_alias:
	.zero		0
	.zero		64


//--------------------- .nv.shared._Z12SumExpKernelPKfS0_PfS1_iii --------------------------
	.section	.nv.shared._Z12SumExpKernelPKfS0_PfS1_iii,"aw",@nobits
	.sectionflags	@""
	.align	16
	.zero		1024


//--------------------- .nv.shared._Z15MaxLogitsKernelPKfPfiii --------------------------
	.section	.nv.shared._Z15MaxLogitsKernelPKfPfiii,"aw",@nobits
	.sectionflags	@""
	.align	16
	.zero		1024


//--------------------- .nv.constant0._Z22CrossEntropyLossKernelPKfPKiS0_S0_Pfiii --------------------------
	.section	.nv.constant0._Z22CrossEntropyLossKernelPKfPKiS0_S0_Pfiii,"a",@progbits
	.sectionflags	@""
	.align	4
.nv.constant0._Z22CrossEntropyLossKernelPKfPKiS0_S0_Pfiii:
	.zero		948


//--------------------- .nv.constant0._Z12SumExpKernelPKfS0_PfS1_iii --------------------------
	.section	.nv.constant0._Z12SumExpKernelPKfS0_PfS1_iii,"a",@progbits
	.sectionflags	@""
	.align	4
.nv.constant0._Z12SumExpKernelPKfS0_PfS1_iii:
	.zero		940


//--------------------- .nv.constant0._Z15MaxLogitsKernelPKfPfiii --------------------------
	.section	.nv.constant0._Z15MaxLogitsKernelPKfPfiii,"a",@progbits
	.sectionflags	@""
	.align	4
.nv.constant0._Z15MaxLogitsKernelPKfPfiii:
	.zero		924


//--------------------- SYMBOLS --------------------------

	.type		.nv.reservedSmem.offset0,@object
	.size		.nv.reservedSmem.offset0,0x4
	.type		.nv.reservedSmem.cap,@object
	.size		.nv.reservedSmem.cap,0x4
